	.target	sm_100a

	.elftype	@"ET_EXEC"


//--------------------- .note.nv.tkinfo           --------------------------
	.section	.note.nv.tkinfo,"",@"SHT_NOTE"
	.sectionflags	@"SHF_NOTE_NV_TKINFO"
	.tkinfo
        /*0018*/ 	.word	0x00000002
        /*0030*/ 	.string	""
        /*0030*/ 	.string	"ptxas"
        /*0030*/ 	.string	"Cuda compilation tools, release 13.0, V13.0.88"
        /*0030*/ 	.string	"Build cuda_13.0.r13.0/compiler.36424714_0"
        /*0030*/ 	.string	"-arch sm_100a -m 64 "



//--------------------- .note.nv.cuinfo           --------------------------
	.section	.note.nv.cuinfo,"",@"SHT_NOTE"
	.sectionflags	@"SHF_NOTE_NV_CUINFO"
        /*0018*/ 	.short	0x0002
        /*001a*/ 	.short	0x0064
        /*001c*/ 	.short	0x0082
	.zero		2


//--------------------- .nv.info                  --------------------------
	.section	.nv.info,"",@"SHT_CUDA_INFO"
	.align	4


	//----- nvinfo : EIATTR_REGCOUNT
	.align		4
        /*0000*/ 	.byte	0x04, 0x2f
        /*0002*/ 	.short	(.L_19 - .L_18)
	.align		4
.L_18:
        /*0004*/ 	.word	index@(_ZN7cutlass13device_kernelINS_4gemm6kernel13GemmUniversalIN4cute5tupleIJiiiiEEENS1_10collective13CollectiveMmaINS1_35MainloopSm100TmaUmmaWarpSpecializedILi4ELi2ELi4ENS5_IJNS4_1CILi1EEENSA_ILi2EEESB_EEEEENS5_IJNSA_ILi64EEENSA_ILi256EEESF_EEENS_6half_tENS5_IJlSB_lEEESI_SJ_NS4_8TiledMMAINS4_8MMA_AtomIJNS4_20SM100_MMA_F16BF16_SSISI_SI_fLi64ELi256ELNS4_4UMMA5MajorE0ELSO_0ELNSN_7ScaleInE0ELSP_0EEEEEENS4_6LayoutINS5_IJSB_SB_SB_EEENS5_IJNSA_ILi0EEESU_SU_EEEEENS5_IJNS4_10UnderscoreESX_SX_EEEEENS4_23SM90_TMA_LOAD_MULTICASTENS4_14ComposedLayoutINS4_7SwizzleILi3ELi4ELi3EEENS4_18smem_ptr_flag_bitsILi16EEENSS_INS5_IJNSA_ILi8EEESF_EEENS5_IJSF_SB_EEEEEEEvNS4_8identityENS4_13SM90_TMA_LOADES1A_vS1B_EENS_8epilogue10collective18CollectiveEpilogueINS1E_23Sm100TmaWarpSpecializedILi4ELi2ELi32ELb1ELb0EEEJSH_NS5_IJNSS_ISF_SB_EES1J_EEESI_SJ_SI_SJ_NS1E_6fusion15FusionCallbacksIS1I_NS1L_17LinearCombinationISI_fSI_fLNS_15FloatRoundStyleE2EEESH_S1K_JEEENS4_5SM1004TMEM4LOAD26SM100_TMEM_LOAD_16dp256b8xES1C_S1A_NS4_17SM75_U32x4_LDSM_NENS4_14SM90_TMA_STOREES1A_NS4_17SM90_U32x4_STSM_NENS4_39AutoVectorizingCopyWithAssumedAlignmentILi128EEEEEEvvEEEEvNT_6ParamsE)
        /*0008*/ 	.word	0x0000007a


	//----- nvinfo : EIATTR_FRAME_SIZE
	.align		4
.L_19:
        /*000c*/ 	.byte	0x04, 0x11
        /*000e*/ 	.short	(.L_21 - .L_20)
	.align		4
.L_20:
        /*0010*/ 	.word	index@($__internal_2_$__cuda_sm10x_tcgen05_guardrail_trap_unallocated_columns_being_dealloced)
        /*0014*/ 	.word	0x00000000


	//----- nvinfo : EIATTR_FRAME_SIZE
	.align		4
.L_21:
        /*0018*/ 	.byte	0x04, 0x11
        /*001a*/ 	.short	(.L_23 - .L_22)
	.align		4
.L_22:
        /*001c*/ 	.word	index@($__internal_1_$__cuda_sm10x_tcgen05_guardrail_trap_phase_invalid_during_alloc)
        /*0020*/ 	.word	0x00000000


	//----- nvinfo : EIATTR_FRAME_SIZE
	.align		4
.L_23:
        /*0024*/ 	.byte	0x04, 0x11
        /*0026*/ 	.short	(.L_25 - .L_24)
	.align		4
.L_24:
        /*0028*/ 	.word	index@($__internal_0_$__cuda_sm10x_tcgen05_guardrail_trap_col_being_dealloced_not_returned_by_alloc)
        /*002c*/ 	.word	0x00000000


	//----- nvinfo : EIATTR_FRAME_SIZE
	.align		4
.L_25:
        /*0030*/ 	.byte	0x04, 0x11
        /*0032*/ 	.short	(.L_27 - .L_26)
	.align		4
.L_26:
        /*0034*/ 	.word	index@(_ZN7cutlass13device_kernelINS_4gemm6kernel13GemmUniversalIN4cute5tupleIJiiiiEEENS1_10collective13CollectiveMmaINS1_35MainloopSm100TmaUmmaWarpSpecializedILi4ELi2ELi4ENS5_IJNS4_1CILi1EEENSA_ILi2EEESB_EEEEENS5_IJNSA_ILi64EEENSA_ILi256EEESF_EEENS_6half_tENS5_IJlSB_lEEESI_SJ_NS4_8TiledMMAINS4_8MMA_AtomIJNS4_20SM100_MMA_F16BF16_SSISI_SI_fLi64ELi256ELNS4_4UMMA5MajorE0ELSO_0ELNSN_7ScaleInE0ELSP_0EEEEEENS4_6LayoutINS5_IJSB_SB_SB_EEENS5_IJNSA_ILi0EEESU_SU_EEEEENS5_IJNS4_10UnderscoreESX_SX_EEEEENS4_23SM90_TMA_LOAD_MULTICASTENS4_14ComposedLayoutINS4_7SwizzleILi3ELi4ELi3EEENS4_18smem_ptr_flag_bitsILi16EEENSS_INS5_IJNSA_ILi8EEESF_EEENS5_IJSF_SB_EEEEEEEvNS4_8identityENS4_13SM90_TMA_LOADES1A_vS1B_EENS_8epilogue10collective18CollectiveEpilogueINS1E_23Sm100TmaWarpSpecializedILi4ELi2ELi32ELb1ELb0EEEJSH_NS5_IJNSS_ISF_SB_EES1J_EEESI_SJ_SI_SJ_NS1E_6fusion15FusionCallbacksIS1I_NS1L_17LinearCombinationISI_fSI_fLNS_15FloatRoundStyleE2EEESH_S1K_JEEENS4_5SM1004TMEM4LOAD26SM100_TMEM_LOAD_16dp256b8xES1C_S1A_NS4_17SM75_U32x4_LDSM_NENS4_14SM90_TMA_STOREES1A_NS4_17SM90_U32x4_STSM_NENS4_39AutoVectorizingCopyWithAssumedAlignmentILi128EEEEEEvvEEEEvNT_6ParamsE)
        /*0038*/ 	.word	0x00000000


	//----- nvinfo : EIATTR_MIN_STACK_SIZE
	.align		4
.L_27:
        /*003c*/ 	.byte	0x04, 0x12
        /*003e*/ 	.short	(.L_29 - .L_28)
	.align		4
.L_28:
        /*0040*/ 	.word	index@(_ZN7cutlass13device_kernelINS_4gemm6kernel13GemmUniversalIN4cute5tupleIJiiiiEEENS1_10collective13CollectiveMmaINS1_35MainloopSm100TmaUmmaWarpSpecializedILi4ELi2ELi4ENS5_IJNS4_1CILi1EEENSA_ILi2EEESB_EEEEENS5_IJNSA_ILi64EEENSA_ILi256EEESF_EEENS_6half_tENS5_IJlSB_lEEESI_SJ_NS4_8TiledMMAINS4_8MMA_AtomIJNS4_20SM100_MMA_F16BF16_SSISI_SI_fLi64ELi256ELNS4_4UMMA5MajorE0ELSO_0ELNSN_7ScaleInE0ELSP_0EEEEEENS4_6LayoutINS5_IJSB_SB_SB_EEENS5_IJNSA_ILi0EEESU_SU_EEEEENS5_IJNS4_10UnderscoreESX_SX_EEEEENS4_23SM90_TMA_LOAD_MULTICASTENS4_14ComposedLayoutINS4_7SwizzleILi3ELi4ELi3EEENS4_18smem_ptr_flag_bitsILi16EEENSS_INS5_IJNSA_ILi8EEESF_EEENS5_IJSF_SB_EEEEEEEvNS4_8identityENS4_13SM90_TMA_LOADES1A_vS1B_EENS_8epilogue10collective18CollectiveEpilogueINS1E_23Sm100TmaWarpSpecializedILi4ELi2ELi32ELb1ELb0EEEJSH_NS5_IJNSS_ISF_SB_EES1J_EEESI_SJ_SI_SJ_NS1E_6fusion15FusionCallbacksIS1I_NS1L_17LinearCombinationISI_fSI_fLNS_15FloatRoundStyleE2EEESH_S1K_JEEENS4_5SM1004TMEM4LOAD26SM100_TMEM_LOAD_16dp256b8xES1C_S1A_NS4_17SM75_U32x4_LDSM_NENS4_14SM90_TMA_STOREES1A_NS4_17SM90_U32x4_STSM_NENS4_39AutoVectorizingCopyWithAssumedAlignmentILi128EEEEEEvvEEEEvNT_6ParamsE)
        /*0044*/ 	.word	0x00000000
.L_29:


//--------------------- .nv.compat                --------------------------
	.section	.nv.compat,"",@"SHT_CUDA_COMPAT_INFO"
	.align	4
        /*0000*/ 	.byte	0x02, 0x09, 0x01, 0x00, 0x02, 0x02, 0x02, 0x00, 0x02, 0x05, 0x05, 0x00, 0x03, 0x07, 0x01, 0x01
        /*0010*/ 	.byte	0x02, 0x03, 0x01, 0x00, 0x02, 0x06, 0x01, 0x00, 0x04, 0x0b, 0x08, 0x00, 0x09, 0x00, 0x00, 0x00
        /*0020*/ 	.byte	0x00, 0x00, 0x00, 0x00


//--------------------- .nv.info._ZN7cutlass13device_kernelINS_4gemm6kernel13GemmUniversalIN4cute5tupleIJiiiiEEENS1_10collective13CollectiveMmaINS1_35MainloopSm100TmaUmmaWarpSpecializedILi4ELi2ELi4ENS5_IJNS4_1CILi1EEENSA_ILi2EEESB_EEEEENS5_IJNSA_ILi64EEENSA_ILi256EEESF_EEENS_6half_tENS5_IJlSB_lEEESI_SJ_NS4_8TiledMMAINS4_8MMA_AtomIJNS4_20SM100_MMA_F16BF16_SSISI_SI_fLi64ELi256ELNS4_4UMMA5MajorE0ELSO_0ELNSN_7ScaleInE0ELSP_0EEEEEENS4_6LayoutINS5_IJSB_SB_SB_EEENS5_IJNSA_ILi0EEESU_SU_EEEEENS5_IJNS4_10UnderscoreESX_SX_EEEEENS4_23SM90_TMA_LOAD_MULTICASTENS4_14ComposedLayoutINS4_7SwizzleILi3ELi4ELi3EEENS4_18smem_ptr_flag_bitsILi16EEENSS_INS5_IJNSA_ILi8EEESF_EEENS5_IJSF_SB_EEEEEEEvNS4_8identityENS4_13SM90_TMA_LOADES1A_vS1B_EENS_8epilogue10collective18CollectiveEpilogueINS1E_23Sm100TmaWarpSpecializedILi4ELi2ELi32ELb1ELb0EEEJSH_NS5_IJNSS_ISF_SB_EES1J_EEESI_SJ_SI_SJ_NS1E_6fusion15FusionCallbacksIS1I_NS1L_17LinearCombinationISI_fSI_fLNS_15FloatRoundStyleE2EEESH_S1K_JEEENS4_5SM1004TMEM4LOAD26SM100_TMEM_LOAD_16dp256b8xES1C_S1A_NS4_17SM75_U32x4_LDSM_NENS4_14SM90_TMA_STOREES1A_NS4_17SM90_U32x4_STSM_NENS4_39AutoVectorizingCopyWithAssumedAlignmentILi128EEEEEEvvEEEEvNT_6ParamsE --------------------------
	.section	.nv.info._ZN7cutlass13device_kernelINS_4gemm6kernel13GemmUniversalIN4cute5tupleIJiiiiEEENS1_10collective13CollectiveMmaINS1_35MainloopSm100TmaUmmaWarpSpecializedILi4ELi2ELi4ENS5_IJNS4_1CILi1EEENSA_ILi2EEESB_EEEEENS5_IJNSA_ILi64EEENSA_ILi256EEESF_EEENS_6half_tENS5_IJlSB_lEEESI_SJ_NS4_8TiledMMAINS4_8MMA_AtomIJNS4_20SM100_MMA_F16BF16_SSISI_SI_fLi64ELi256ELNS4_4UMMA5MajorE0ELSO_0ELNSN_7ScaleInE0ELSP_0EEEEEENS4_6LayoutINS5_IJSB_SB_SB_EEENS5_IJNSA_ILi0EEESU_SU_EEEEENS5_IJNS4_10UnderscoreESX_SX_EEEEENS4_23SM90_TMA_LOAD_MULTICASTENS4_14ComposedLayoutINS4_7SwizzleILi3ELi4ELi3EEENS4_18smem_ptr_flag_bitsILi16EEENSS_INS5_IJNSA_ILi8EEESF_EEENS5_IJSF_SB_EEEEEEEvNS4_8identityENS4_13SM90_TMA_LOADES1A_vS1B_EENS_8epilogue10collective18CollectiveEpilogueINS1E_23Sm100TmaWarpSpecializedILi4ELi2ELi32ELb1ELb0EEEJSH_NS5_IJNSS_ISF_SB_EES1J_EEESI_SJ_SI_SJ_NS1E_6fusion15FusionCallbacksIS1I_NS1L_17LinearCombinationISI_fSI_fLNS_15FloatRoundStyleE2EEESH_S1K_JEEENS4_5SM1004TMEM4LOAD26SM100_TMEM_LOAD_16dp256b8xES1C_S1A_NS4_17SM75_U32x4_LDSM_NENS4_14SM90_TMA_STOREES1A_NS4_17SM90_U32x4_STSM_NENS4_39AutoVectorizingCopyWithAssumedAlignmentILi128EEEEEEvvEEEEvNT_6ParamsE,"",@"SHT_CUDA_INFO"
	.sectionflags	@""
	.align	4


	//----- nvinfo : EIATTR_CUDA_API_VERSION
	.align		4
        /*0000*/ 	.byte	0x04, 0x37
        /*0002*/ 	.short	(.L_31 - .L_30)
.L_30:
        /*0004*/ 	.word	0x00000082


	//----- nvinfo : EIATTR_KPARAM_INFO
	.align		4
.L_31:
        /*0008*/ 	.byte	0x04, 0x17
        /*000a*/ 	.short	(.L_33 - .L_32)
.L_32:
        /*000c*/ 	.word	0x00000000
        /*0010*/ 	.short	0x0000
        /*0012*/ 	.short	0x0000
        /*0014*/ 	.byte	0x00, 0xf0, 0x01, 0x20


	//----- nvinfo : EIATTR_AT_ENTRY_FRAGMENTS
	.align		4
.L_33:
        /*0018*/ 	.byte	0x04, 0x4f
        /*001a*/ 	.short	(.L_35 - .L_34)


	//   ....[0]....
.L_34:
        /*001c*/ 	.word	0x00000006


	//----- nvinfo : EIATTR_RESERVED_SMEM_USED
	.align		4
.L_35:
        /*0020*/ 	.byte	0x01, 0x41
	.zero		2


	//----- nvinfo : EIATTR_SPARSE_MMA_MASK
	.align		4
        /*0024*/ 	.byte	0x03, 0x50
        /*0026*/ 	.short	0x0000


	//----- nvinfo : EIATTR_TCGEN05_1CTA_USED
	.align		4
        /*0028*/ 	.byte	0x01, 0x51
	.zero		2


	//----- nvinfo : EIATTR_MAXREG_COUNT
	.align		4
        /*002c*/ 	.byte	0x03, 0x1b
        /*002e*/ 	.short	0x00ff


	//----- nvinfo : EIATTR_NUM_BARRIERS
	.align		4
        /*0030*/ 	.byte	0x02, 0x4c
        /*0032*/ 	.byte	0x07
	.zero		1


	//----- nvinfo : EIATTR_EXTERNS
	.align		4
        /*0034*/ 	.byte	0x04, 0x0f
        /*0036*/ 	.short	(.L_37 - .L_36)


	//   ....[0]....
	.align		4
.L_36:
        /*0038*/ 	.word	index@(__assertfail)


	//----- nvinfo : EIATTR_MERCURY_ISA_VERSION
	.align		4
.L_37:
        /*003c*/ 	.byte	0x03, 0x5f
        /*003e*/ 	.short	0x0101


	//----- nvinfo : EIATTR_INT_WARP_WIDE_INSTR_OFFSETS
	.align		4
        /*0040*/ 	.byte	0x04, 0x31
        /*0042*/ 	.short	(.L_39 - .L_38)


	//   ....[0]....
.L_38:
        /*0044*/ 	.word	0x00003d40


	//   ....[1]....
        /*0048*/ 	.word	0x00003d60


	//   ....[2]....
        /*004c*/ 	.word	0x00003d90


	//   ....[3]....
        /*0050*/ 	.word	0x00004910


	//   ....[4]....
        /*0054*/ 	.word	0x00004980


	//   ....[5]....
        /*0058*/ 	.word	0x00004a50


	//   ....[6]....
        /*005c*/ 	.word	0x00004ad0


	//   ....[7]....
        /*0060*/ 	.word	0x00004bc0


	//   ....[8]....
        /*0064*/ 	.word	0x00004c40


	//   ....[9]....
        /*0068*/ 	.word	0x00004d20


	//   ....[10]....
        /*006c*/ 	.word	0x00004dd0


	//----- nvinfo : EIATTR_COOP_GROUP_MASK_REGIDS
	.align		4
.L_39:
        /*0070*/ 	.byte	0x04, 0x29
        /*0072*/ 	.short	(.L_41 - .L_40)


	//   ....[0]....
.L_40:
        /*0074*/ 	.word	0xffffffff


	//   ....[1]....
        /*0078*/ 	.word	0xffffffff


	//   ....[2]....
        /*007c*/ 	.word	0xffffffff


	//   ....[3]....
        /*0080*/ 	.word	0xffffffff


	//   ....[4]....
        /*0084*/ 	.word	0xffffffff


	//   ....[5]....
        /*0088*/ 	.word	0xffffffff


	//   ....[6]....
        /*008c*/ 	.word	0xffffffff


	//   ....[7]....
        /*0090*/ 	.word	0xffffffff


	//   ....[8]....
        /*0094*/ 	.word	0xffffffff


	//   ....[9]....
        /*0098*/ 	.word	0xffffffff


	//   ....[10]....
        /*009c*/ 	.word	0xffffffff


	//   ....[11]....
        /*00a0*/ 	.word	0xffffffff


	//   ....[12]....
        /*00a4*/ 	.word	0xffffffff


	//   ....[13]....
        /*00a8*/ 	.word	0xffffffff


	//----- nvinfo : EIATTR_COOP_GROUP_INSTR_OFFSETS
	.align		4
.L_41:
        /*00ac*/ 	.byte	0x04, 0x28
        /*00ae*/ 	.short	(.L_43 - .L_42)


	//   ....[0]....
.L_42:
        /*00b0*/ 	.word	0x00000080


	//   ....[1]....
        /*00b4*/ 	.word	0x000004f0


	//   ....[2]....
        /*00b8*/ 	.word	0x000006a0


	//   ....[3]....
        /*00bc*/ 	.word	0x00000840


	//   ....[4]....
        /*00c0*/ 	.word	0x00000940


	//   ....[5]....
        /*00c4*/ 	.word	0x00000ab0


	//   ....[6]....
        /*00c8*/ 	.word	0x00000c50


	//   ....[7]....
        /*00cc*/ 	.word	0x00000e00


	//   ....[8]....
        /*00d0*/ 	.word	0x00002040


	//   ....[9]....
        /*00d4*/ 	.word	0x00002f30


	//   ....[10]....
        /*00d8*/ 	.word	0x00003140


	//   ....[11]....
        /*00dc*/ 	.word	0x00003170


	//   ....[12]....
        /*00e0*/ 	.word	0x00003c20


	//   ....[13]....
        /*00e4*/ 	.word	0x00003e50


	//----- nvinfo : EIATTR_VRC_CTA_INIT_COUNT
	.align		4
.L_43:
        /*00e8*/ 	.byte	0x02, 0x4a
        /*00ea*/ 	.byte	0x80
	.zero		1


	//----- nvinfo : EIATTR_SYSCALL_OFFSETS
	.align		4
        /*00ec*/ 	.byte	0x04, 0x46
        /*00ee*/ 	.short	(.L_45 - .L_44)


	//   ....[0]....
.L_44:
        /*00f0*/ 	.word	0x00005a60


	//   ....[1]....
        /*00f4*/ 	.word	0x00005b50


	//   ....[2]....
        /*00f8*/ 	.word	0x000063c0


	//   ....[3]....
        /*00fc*/ 	.word	0x00007080


	//   ....[4]....
        /*0100*/ 	.word	0x00007cf0


	//   ....[5]....
        /*0104*/ 	.word	0x00008950


	//----- nvinfo : EIATTR_MBARRIER_INSTR_OFFSETS
	.align		4
.L_45:
        /*0108*/ 	.byte	0x04, 0x39
        /*010a*/ 	.short	(.L_47 - .L_46)


	//   ....[0]....
.L_46:
        /*010c*/ 	.word	0x00000610
        /*0110*/ 	.word	0x000000ff
        /*0114*/ 	.word	0x00000000
        /*0118*/ 	.short	0x0100
        /*011a*/ 	.byte	0x04
	.zero		1


	//   ....[1]....
        /*011c*/ 	.word	0x00000620
        /*0120*/ 	.word	0x000000ff
        /*0124*/ 	.word	0x00000020
        /*0128*/ 	.short	0x0100
        /*012a*/ 	.byte	0x04
	.zero		1


	//   ....[2]....
        /*012c*/ 	.word	0x00000630
        /*0130*/ 	.word	0x000000ff
        /*0134*/ 	.word	0x00000008
        /*0138*/ 	.short	0x0100
        /*013a*/ 	.byte	0x04
	.zero		1


	//   ....[3]....
        /*013c*/ 	.word	0x00000640
        /*0140*/ 	.word	0x000000ff
        /*0144*/ 	.word	0x00000028
        /*0148*/ 	.short	0x0100
        /*014a*/ 	.byte	0x04
	.zero		1


	//   ....[4]....
        /*014c*/ 	.word	0x00000650
        /*0150*/ 	.word	0x000000ff
        /*0154*/ 	.word	0x00000010
        /*0158*/ 	.short	0x0100
        /*015a*/ 	.byte	0x04
	.zero		1


	//   ....[5]....
        /*015c*/ 	.word	0x00000660
        /*0160*/ 	.word	0x000000ff
        /*0164*/ 	.word	0x00000030
        /*0168*/ 	.short	0x0100
        /*016a*/ 	.byte	0x04
	.zero		1


	//   ....[6]....
        /*016c*/ 	.word	0x00000670
        /*0170*/ 	.word	0x000000ff
        /*0174*/ 	.word	0x00000018
        /*0178*/ 	.short	0x0100
        /*017a*/ 	.byte	0x04
	.zero		1


	//   ....[7]....
        /*017c*/ 	.word	0x00000680
        /*0180*/ 	.word	0x000000ff
        /*0184*/ 	.word	0x00000038
        /*0188*/ 	.short	0x0100
        /*018a*/ 	.byte	0x04
	.zero		1


	//   ....[8]....
        /*018c*/ 	.word	0x000007b0
        /*0190*/ 	.word	0x000000ff
        /*0194*/ 	.word	0x00000040
        /*0198*/ 	.short	0x0100
        /*019a*/ 	.byte	0x04
	.zero		1


	//   ....[9]....
        /*019c*/ 	.word	0x000007c0
        /*01a0*/ 	.word	0x000000ff
        /*01a4*/ 	.word	0x00000060
        /*01a8*/ 	.short	0x0100
        /*01aa*/ 	.byte	0x04
	.zero		1


	//   ....[10]....
        /*01ac*/ 	.word	0x000007d0
        /*01b0*/ 	.word	0x000000ff
        /*01b4*/ 	.word	0x00000048
        /*01b8*/ 	.short	0x0100
        /*01ba*/ 	.byte	0x04
	.zero		1


	//   ....[11]....
        /*01bc*/ 	.word	0x000007e0
        /*01c0*/ 	.word	0x000000ff
        /*01c4*/ 	.word	0x00000068
        /*01c8*/ 	.short	0x0100
        /*01ca*/ 	.byte	0x04
	.zero		1


	//   ....[12]....
        /*01cc*/ 	.word	0x000007f0
        /*01d0*/ 	.word	0x000000ff
        /*01d4*/ 	.word	0x00000050
        /*01d8*/ 	.short	0x0100
        /*01da*/ 	.byte	0x04
	.zero		1


	//   ....[13]....
        /*01dc*/ 	.word	0x00000800
        /*01e0*/ 	.word	0x000000ff
        /*01e4*/ 	.word	0x00000070
        /*01e8*/ 	.short	0x0100
        /*01ea*/ 	.byte	0x04
	.zero		1


	//   ....[14]....
        /*01ec*/ 	.word	0x00000810
        /*01f0*/ 	.word	0x000000ff
        /*01f4*/ 	.word	0x00000058
        /*01f8*/ 	.short	0x0100
        /*01fa*/ 	.byte	0x04
	.zero		1


	//   ....[15]....
        /*01fc*/ 	.word	0x00000820
        /*0200*/ 	.word	0x000000ff
        /*0204*/ 	.word	0x00000078
        /*0208*/ 	.short	0x0100
        /*020a*/ 	.byte	0x04
	.zero		1


	//   ....[16]....
        /*020c*/ 	.word	0x00000910
        /*0210*/ 	.word	0x000000ff
        /*0214*/ 	.word	0x00000080
        /*0218*/ 	.short	0x0100
        /*021a*/ 	.byte	0x06
	.zero		1


	//   ....[17]....
        /*021c*/ 	.word	0x00000920
        /*0220*/ 	.word	0x000000ff
        /*0224*/ 	.word	0x00000088
        /*0228*/ 	.short	0x0100
        /*022a*/ 	.byte	0x06
	.zero		1


	//   ....[18]....
        /*022c*/ 	.word	0x00000a60
        /*0230*/ 	.word	0x000000ff
        /*0234*/ 	.word	0x00000090
        /*0238*/ 	.short	0x0100
        /*023a*/ 	.byte	0x06
	.zero		1


	//   ....[19]....
        /*023c*/ 	.word	0x00000a70
        /*0240*/ 	.word	0x000000ff
        /*0244*/ 	.word	0x000000a0
        /*0248*/ 	.short	0x0100
        /*024a*/ 	.byte	0x06
	.zero		1


	//   ....[20]....
        /*024c*/ 	.word	0x00000a80
        /*0250*/ 	.word	0x000000ff
        /*0254*/ 	.word	0x00000098
        /*0258*/ 	.short	0x0100
        /*025a*/ 	.byte	0x06
	.zero		1


	//   ....[21]....
        /*025c*/ 	.word	0x00000a90
        /*0260*/ 	.word	0x000000ff
        /*0264*/ 	.word	0x000000a8
        /*0268*/ 	.short	0x0100
        /*026a*/ 	.byte	0x06
	.zero		1


	//   ....[22]....
        /*026c*/ 	.word	0x00000bc0
        /*0270*/ 	.word	0x000000ff
        /*0274*/ 	.word	0x000000b0
        /*0278*/ 	.short	0x0100
        /*027a*/ 	.byte	0x04
	.zero		1


	//   ....[23]....
        /*027c*/ 	.word	0x00000bd0
        /*0280*/ 	.word	0x000000ff
        /*0284*/ 	.word	0x000000d0
        /*0288*/ 	.short	0x0100
        /*028a*/ 	.byte	0x04
	.zero		1


	//   ....[24]....
        /*028c*/ 	.word	0x00000be0
        /*0290*/ 	.word	0x000000ff
        /*0294*/ 	.word	0x000000b8
        /*0298*/ 	.short	0x0100
        /*029a*/ 	.byte	0x04
	.zero		1


	//   ....[25]....
        /*029c*/ 	.word	0x00000bf0
        /*02a0*/ 	.word	0x000000ff
        /*02a4*/ 	.word	0x000000d8
        /*02a8*/ 	.short	0x0100
        /*02aa*/ 	.byte	0x04
	.zero		1


	//   ....[26]....
        /*02ac*/ 	.word	0x00000c00
        /*02b0*/ 	.word	0x000000ff
        /*02b4*/ 	.word	0x000000c0
        /*02b8*/ 	.short	0x0100
        /*02ba*/ 	.byte	0x04
	.zero		1


	//   ....[27]....
        /*02bc*/ 	.word	0x00000c10
        /*02c0*/ 	.word	0x000000ff
        /*02c4*/ 	.word	0x000000e0
        /*02c8*/ 	.short	0x0100
        /*02ca*/ 	.byte	0x04
	.zero		1


	//   ....[28]....
        /*02cc*/ 	.word	0x00000c20
        /*02d0*/ 	.word	0x000000ff
        /*02d4*/ 	.word	0x000000c8
        /*02d8*/ 	.short	0x0100
        /*02da*/ 	.byte	0x04
	.zero		1


	//   ....[29]....
        /*02dc*/ 	.word	0x00000c30
        /*02e0*/ 	.word	0x000000ff
        /*02e4*/ 	.word	0x000000e8
        /*02e8*/ 	.short	0x0100
        /*02ea*/ 	.byte	0x04
	.zero		1


	//   ....[30]....
        /*02ec*/ 	.word	0x00000d20
        /*02f0*/ 	.word	0x000000ff
        /*02f4*/ 	.word	0x000000f0
        /*02f8*/ 	.short	0x0100
        /*02fa*/ 	.byte	0x04
	.zero		1


	//   ....[31]....
        /*02fc*/ 	.word	0x00000d30
        /*0300*/ 	.word	0x000000ff
        /*0304*/ 	.word	0x00000100
        /*0308*/ 	.short	0x0100
        /*030a*/ 	.byte	0x04
	.zero		1


	//   ....[32]....
        /*030c*/ 	.word	0x00000d40
        /*0310*/ 	.word	0x000000ff
        /*0314*/ 	.word	0x000000f8
        /*0318*/ 	.short	0x0100
        /*031a*/ 	.byte	0x04
	.zero		1


	//   ....[33]....
        /*031c*/ 	.word	0x00000d50
        /*0320*/ 	.word	0x000000ff
        /*0324*/ 	.word	0x00000108
        /*0328*/ 	.short	0x0100
        /*032a*/ 	.byte	0x04
	.zero		1


	//   ....[34]....
        /*032c*/ 	.word	0x000018e0
        /*0330*/ 	.word	0x00000000
        /*0334*/ 	.word	0x00000100
        /*0338*/ 	.short	0x010a
        /*033a*/ 	.byte	0xff
	.zero		1


	//   ....[35]....
        /*033c*/ 	.word	0x00001900
        /*0340*/ 	.word	0x00000000
        /*0344*/ 	.word	0x000000f0
        /*0348*/ 	.short	0x0101
        /*034a*/ 	.byte	0xff
	.zero		1


	//   ....[36]....
        /*034c*/ 	.word	0x000019c0
        /*0350*/ 	.word	0x000000ff
        /*0354*/ 	.word	0x00000020
        /*0358*/ 	.short	0x010a
        /*035a*/ 	.byte	0x04
	.zero		1


	//   ....[37]....
        /*035c*/ 	.word	0x00001a40
        /*0360*/ 	.word	0x000000ff
        /*0364*/ 	.word	0x00000020
        /*0368*/ 	.short	0x010a
        /*036a*/ 	.byte	0x21
	.zero		1


	//   ....[38]....
        /*036c*/ 	.word	0x00001bd0
        /*0370*/ 	.word	0x000000ff
        /*0374*/ 	.word	0x00000020
        /*0378*/ 	.short	0x010a
        /*037a*/ 	.byte	0x08
	.zero		1


	//   ....[39]....
        /*037c*/ 	.word	0x00001d00
        /*0380*/ 	.word	0x000000ff
        /*0384*/ 	.word	0x00000088
        /*0388*/ 	.short	0x0101
        /*038a*/ 	.byte	0x07
	.zero		1


	//   ....[40]....
        /*038c*/ 	.word	0x00001d20
        /*0390*/ 	.word	0x000000ff
        /*0394*/ 	.word	0x00000020
        /*0398*/ 	.short	0x010a
        /*039a*/ 	.byte	0x04
	.zero		1


	//   ....[41]....
        /*039c*/ 	.word	0x00001da0
        /*03a0*/ 	.word	0x000000ff
        /*03a4*/ 	.word	0x00000020
        /*03a8*/ 	.short	0x010a
        /*03aa*/ 	.byte	0x11
	.zero		1


	//   ....[42]....
        /*03ac*/ 	.word	0x00001f30
        /*03b0*/ 	.word	0x000000ff
        /*03b4*/ 	.word	0x00000020
        /*03b8*/ 	.short	0x010a
        /*03ba*/ 	.byte	0x06
	.zero		1


	//   ....[43]....
        /*03bc*/ 	.word	0x00002070
        /*03c0*/ 	.word	0x00000003
        /*03c4*/ 	.word	0x00000090
        /*03c8*/ 	.short	0x010a
        /*03ca*/ 	.byte	0xff
	.zero		1


	//   ....[44]....
        /*03cc*/ 	.word	0x000021c0
        /*03d0*/ 	.word	0x00000000
        /*03d4*/ 	.word	0x00000000
        /*03d8*/ 	.short	0x0101
        /*03da*/ 	.byte	0xff
	.zero		1


	//   ....[45]....
        /*03dc*/ 	.word	0x00002780
        /*03e0*/ 	.word	0x000000ff
        /*03e4*/ 	.word	0x00000000
        /*03e8*/ 	.short	0x010a
        /*03ea*/ 	.byte	0x04
	.zero		1


	//   ....[46]....
        /*03ec*/ 	.word	0x00002810
        /*03f0*/ 	.word	0x000000ff
        /*03f4*/ 	.word	0x00000000
        /*03f8*/ 	.short	0x010a
        /*03fa*/ 	.byte	0x05
	.zero		1


	//   ....[47]....
        /*03fc*/ 	.word	0x000028a0
        /*0400*/ 	.word	0x000000ff
        /*0404*/ 	.word	0x00000000
        /*0408*/ 	.short	0x010a
        /*040a*/ 	.byte	0x05
	.zero		1


	//   ....[48]....
        /*040c*/ 	.word	0x00002940
        /*0410*/ 	.word	0x00000000
        /*0414*/ 	.word	0x00000000
        /*0418*/ 	.short	0x010a
        /*041a*/ 	.byte	0xff
	.zero		1


	//   ....[49]....
        /*041c*/ 	.word	0x00002a80
        /*0420*/ 	.word	0x00000002
        /*0424*/ 	.word	0x000000f0
        /*0428*/ 	.short	0x010a
        /*042a*/ 	.byte	0xff
	.zero		1


	//   ....[50]....
        /*042c*/ 	.word	0x00002ae0
        /*0430*/ 	.word	0x00000004
        /*0434*/ 	.word	0x00000000
        /*0438*/ 	.short	0x0101
        /*043a*/ 	.byte	0xff
	.zero		1


	//   ....[51]....
        /*043c*/ 	.word	0x00002b00
        /*0440*/ 	.word	0x000000ff
        /*0444*/ 	.word	0x000000a0
        /*0448*/ 	.short	0x010a
        /*044a*/ 	.byte	0x04
	.zero		1


	//   ....[52]....
        /*044c*/ 	.word	0x00002c20
        /*0450*/ 	.word	0x00000002
        /*0454*/ 	.word	0x00000090
        /*0458*/ 	.short	0x010a
        /*045a*/ 	.byte	0xff
	.zero		1


	//   ....[53]....
        /*045c*/ 	.word	0x00002d30
        /*0460*/ 	.word	0x00000002
        /*0464*/ 	.word	0x00000000
        /*0468*/ 	.short	0x0101
        /*046a*/ 	.byte	0xff
	.zero		1


	//   ....[54]....
        /*046c*/ 	.word	0x00002dc0
        /*0470*/ 	.word	0x000000ff
        /*0474*/ 	.word	0x000000a0
        /*0478*/ 	.short	0x0106
        /*047a*/ 	.byte	0x04
	.zero		1


	//   ....[55]....
        /*047c*/ 	.word	0x00002de0
        /*0480*/ 	.word	0x000000ff
        /*0484*/ 	.word	0x000000a0
        /*0488*/ 	.short	0x010a
        /*048a*/ 	.byte	0x04
	.zero		1


	//   ....[56]....
        /*048c*/ 	.word	0x00002e70
        /*0490*/ 	.word	0x000000ff
        /*0494*/ 	.word	0x000000a0
        /*0498*/ 	.short	0x0106
        /*049a*/ 	.byte	0x07
	.zero		1


	//   ....[57]....
        /*049c*/ 	.word	0x00002eb0
        /*04a0*/ 	.word	0x00000000
        /*04a4*/ 	.word	0x000000a0
        /*04a8*/ 	.short	0x010a
        /*04aa*/ 	.byte	0xff
	.zero		1


	//   ....[58]....
        /*04ac*/ 	.word	0x00003410
        /*04b0*/ 	.word	0x00000000
        /*04b4*/ 	.word	0x00000090
        /*04b8*/ 	.short	0x010a
        /*04ba*/ 	.byte	0xff
	.zero		1


	//   ....[59]....
        /*04bc*/ 	.word	0x00003510
        /*04c0*/ 	.word	0x00000003
        /*04c4*/ 	.word	0x00000000
        /*04c8*/ 	.short	0x0101
        /*04ca*/ 	.byte	0xff
	.zero		1


	//   ....[60]....
        /*04cc*/ 	.word	0x00003520
        /*04d0*/ 	.word	0x000000ff
        /*04d4*/ 	.word	0x00000000
        /*04d8*/ 	.short	0x010a
        /*04da*/ 	.byte	0x04
	.zero		1


	//   ....[61]....
        /*04dc*/ 	.word	0x000035a0
        /*04e0*/ 	.word	0x000000ff
        /*04e4*/ 	.word	0x000000d0
        /*04e8*/ 	.short	0x010a
        /*04ea*/ 	.byte	0x1f
	.zero		1


	//   ....[62]....
        /*04ec*/ 	.word	0x00003680
        /*04f0*/ 	.word	0x000000ff
        /*04f4*/ 	.word	0x00000000
        /*04f8*/ 	.short	0x010a
        /*04fa*/ 	.byte	0x05
	.zero		1


	//   ....[63]....
        /*04fc*/ 	.word	0x000037c0
        /*0500*/ 	.word	0x000000ff
        /*0504*/ 	.word	0x00000000
        /*0508*/ 	.short	0x010a
        /*050a*/ 	.byte	0x04
	.zero		1


	//   ....[64]....
        /*050c*/ 	.word	0x00003a50
        /*0510*/ 	.word	0x000000ff
        /*0514*/ 	.word	0x00000000
        /*0518*/ 	.short	0x010a
        /*051a*/ 	.byte	0x04
	.zero		1


	//   ....[65]....
        /*051c*/ 	.word	0x00003ae0
        /*0520*/ 	.word	0x000000ff
        /*0524*/ 	.word	0x00000000
        /*0528*/ 	.short	0x010a
        /*052a*/ 	.byte	0x05
	.zero		1


	//   ....[66]....
        /*052c*/ 	.word	0x00003b70
        /*0530*/ 	.word	0x000000ff
        /*0534*/ 	.word	0x00000000
        /*0538*/ 	.short	0x010a
        /*053a*/ 	.byte	0x05
	.zero		1


	//   ....[67]....
        /*053c*/ 	.word	0x00003c00
        /*0540*/ 	.word	0x000000ff
        /*0544*/ 	.word	0x00000000
        /*0548*/ 	.short	0x010a
        /*054a*/ 	.byte	0x04
	.zero		1


	//   ....[68]....
        /*054c*/ 	.word	0x00004110
        /*0550*/ 	.word	0x0000000c
        /*0554*/ 	.word	0x00000090
        /*0558*/ 	.short	0x010a
        /*055a*/ 	.byte	0xff
	.zero		1


	//   ....[69]....
        /*055c*/ 	.word	0x00004280
        /*0560*/ 	.word	0x00000000
        /*0564*/ 	.word	0x00000000
        /*0568*/ 	.short	0x0101
        /*056a*/ 	.byte	0xff
	.zero		1


	//   ....[70]....
        /*056c*/ 	.word	0x00004710
        /*0570*/ 	.word	0x000000ff
        /*0574*/ 	.word	0x00000088
        /*0578*/ 	.short	0x010a
        /*057a*/ 	.byte	0x15
	.zero		1


	//   ....[71]....
        /*057c*/ 	.word	0x00004890
        /*0580*/ 	.word	0x000000ff
        /*0584*/ 	.word	0x00000060
        /*0588*/ 	.short	0x010a
        /*058a*/ 	.byte	0x15
	.zero		1


	//   ....[72]....
        /*058c*/ 	.word	0x00004a00
        /*0590*/ 	.word	0x000000ff
        /*0594*/ 	.word	0x00000040
        /*0598*/ 	.short	0x010b
        /*059a*/ 	.byte	0x15
	.zero		1


	//   ....[73]....
        /*059c*/ 	.word	0x00004a10
        /*05a0*/ 	.word	0x000000ff
        /*05a4*/ 	.word	0x00000000
        /*05a8*/ 	.short	0x0101
        /*05aa*/ 	.byte	0x28
	.zero		1


	//   ....[74]....
        /*05ac*/ 	.word	0x00004a20
        /*05b0*/ 	.word	0x000000ff
        /*05b4*/ 	.word	0x00000068
        /*05b8*/ 	.short	0x010a
        /*05ba*/ 	.byte	0x15
	.zero		1


	//   ....[75]....
        /*05bc*/ 	.word	0x00004b70
        /*05c0*/ 	.word	0x000000ff
        /*05c4*/ 	.word	0x00000048
        /*05c8*/ 	.short	0x010b
        /*05ca*/ 	.byte	0x15
	.zero		1


	//   ....[76]....
        /*05cc*/ 	.word	0x00004b80
        /*05d0*/ 	.word	0x000000ff
        /*05d4*/ 	.word	0x00000000
        /*05d8*/ 	.short	0x0101
        /*05da*/ 	.byte	0x27
	.zero		1


	//   ....[77]....
        /*05dc*/ 	.word	0x00004b90
        /*05e0*/ 	.word	0x000000ff
        /*05e4*/ 	.word	0x00000070
        /*05e8*/ 	.short	0x010a
        /*05ea*/ 	.byte	0x15
	.zero		1


	//   ....[78]....
        /*05ec*/ 	.word	0x00004cd0
        /*05f0*/ 	.word	0x000000ff
        /*05f4*/ 	.word	0x00000050
        /*05f8*/ 	.short	0x010b
        /*05fa*/ 	.byte	0x15
	.zero		1


	//   ....[79]....
        /*05fc*/ 	.word	0x00004ce0
        /*0600*/ 	.word	0x000000ff
        /*0604*/ 	.word	0x00000000
        /*0608*/ 	.short	0x0101
        /*060a*/ 	.byte	0x26
	.zero		1


	//   ....[80]....
        /*060c*/ 	.word	0x00004cf0
        /*0610*/ 	.word	0x000000ff
        /*0614*/ 	.word	0x00000078
        /*0618*/ 	.short	0x010a
        /*061a*/ 	.byte	0x15
	.zero		1


	//   ....[81]....
        /*061c*/ 	.word	0x00004ef0
        /*0620*/ 	.word	0x000000ff
        /*0624*/ 	.word	0x00000058
        /*0628*/ 	.short	0x010b
        /*062a*/ 	.byte	0x15
	.zero		1


	//   ....[82]....
        /*062c*/ 	.word	0x00004f00
        /*0630*/ 	.word	0x000000ff
        /*0634*/ 	.word	0x00000000
        /*0638*/ 	.short	0x0101
        /*063a*/ 	.byte	0x25
	.zero		1


	//   ....[83]....
        /*063c*/ 	.word	0x00004f30
        /*0640*/ 	.word	0x000000ff
        /*0644*/ 	.word	0x00000060
        /*0648*/ 	.short	0x010a
        /*064a*/ 	.byte	0x15
	.zero		1


	//   ....[84]....
        /*064c*/ 	.word	0x00004f50
        /*0650*/ 	.word	0x000000ff
        /*0654*/ 	.word	0x00000068
        /*0658*/ 	.short	0x010a
        /*065a*/ 	.byte	0x15
	.zero		1


	//   ....[85]....
        /*065c*/ 	.word	0x00004f70
        /*0660*/ 	.word	0x000000ff
        /*0664*/ 	.word	0x00000070
        /*0668*/ 	.short	0x010a
        /*066a*/ 	.byte	0x15
	.zero		1


	//   ....[86]....
        /*066c*/ 	.word	0x00004fb0
        /*0670*/ 	.word	0x00000000
        /*0674*/ 	.word	0x00000078
        /*0678*/ 	.short	0x010a
        /*067a*/ 	.byte	0xff
	.zero		1


	//   ....[87]....
        /*067c*/ 	.word	0x000052f0
        /*0680*/ 	.word	0x00000003
        /*0684*/ 	.word	0x00000090
        /*0688*/ 	.short	0x010a
        /*068a*/ 	.byte	0xff
	.zero		1


	//   ....[88]....
        /*068c*/ 	.word	0x00005470
        /*0690*/ 	.word	0x00000000
        /*0694*/ 	.word	0x00000000
        /*0698*/ 	.short	0x0101
        /*069a*/ 	.byte	0xff
	.zero		1


	//   ....[89]....
        /*069c*/ 	.word	0x00006010
        /*06a0*/ 	.word	0x000000ff
        /*06a4*/ 	.word	0x00000040
        /*06a8*/ 	.short	0x010a
        /*06aa*/ 	.byte	0x2c
	.zero		1


	//   ....[90]....
        /*06ac*/ 	.word	0x00006080
        /*06b0*/ 	.word	0x00000062
        /*06b4*/ 	.word	0x000000b0
        /*06b8*/ 	.short	0x010a
        /*06ba*/ 	.byte	0xff
	.zero		1


	//   ....[91]....
        /*06bc*/ 	.word	0x000061a0
        /*06c0*/ 	.word	0x000000ff
        /*06c4*/ 	.word	0x00000040
        /*06c8*/ 	.short	0x010a
        /*06ca*/ 	.byte	0x2c
	.zero		1


	//   ....[92]....
        /*06cc*/ 	.word	0x000062a0
        /*06d0*/ 	.word	0x00000062
        /*06d4*/ 	.word	0x000000b0
        /*06d8*/ 	.short	0x010a
        /*06da*/ 	.byte	0xff
	.zero		1


	//   ....[93]....
        /*06dc*/ 	.word	0x00006da0
        /*06e0*/ 	.word	0x00000000
        /*06e4*/ 	.word	0x00000000
        /*06e8*/ 	.short	0x0101
        /*06ea*/ 	.byte	0xff
	.zero		1


	//   ....[94]....
        /*06ec*/ 	.word	0x00006db0
        /*06f0*/ 	.word	0x00000003
        /*06f4*/ 	.word	0x00000040
        /*06f8*/ 	.short	0x010a
        /*06fa*/ 	.byte	0xff
	.zero		1


	//   ....[95]....
        /*06fc*/ 	.word	0x00006e80
        /*0700*/ 	.word	0x00000003
        /*0704*/ 	.word	0x00000040
        /*0708*/ 	.short	0x010a
        /*070a*/ 	.byte	0xff
	.zero		1


	//   ....[96]....
        /*070c*/ 	.word	0x00007a10
        /*0710*/ 	.word	0x00000066
        /*0714*/ 	.word	0x00000000
        /*0718*/ 	.short	0x0101
        /*071a*/ 	.byte	0xff
	.zero		1


	//   ....[97]....
        /*071c*/ 	.word	0x00007a30
        /*0720*/ 	.word	0x0000003f
        /*0724*/ 	.word	0x00000040
        /*0728*/ 	.short	0x010a
        /*072a*/ 	.byte	0xff
	.zero		1


	//   ....[98]....
        /*072c*/ 	.word	0x00007af0
        /*0730*/ 	.word	0x0000003f
        /*0734*/ 	.word	0x00000040
        /*0738*/ 	.short	0x010a
        /*073a*/ 	.byte	0xff
	.zero		1


	//   ....[99]....
        /*073c*/ 	.word	0x00008670
        /*0740*/ 	.word	0x00000066
        /*0744*/ 	.word	0x00000000
        /*0748*/ 	.short	0x0101
        /*074a*/ 	.byte	0xff
	.zero		1


	//   ....[100]....
        /*074c*/ 	.word	0x00008690
        /*0750*/ 	.word	0x0000006c
        /*0754*/ 	.word	0x00000040
        /*0758*/ 	.short	0x010a
        /*075a*/ 	.byte	0xff
	.zero		1


	//   ....[101]....
        /*075c*/ 	.word	0x00008750
        /*0760*/ 	.word	0x0000006c
        /*0764*/ 	.word	0x00000040
        /*0768*/ 	.short	0x010a
        /*076a*/ 	.byte	0xff
	.zero		1


	//   ....[102]....
        /*076c*/ 	.word	0x00008b90
        /*0770*/ 	.word	0x000000ff
        /*0774*/ 	.word	0x00000000
        /*0778*/ 	.short	0x0101
        /*077a*/ 	.byte	0x04
	.zero		1


	//   ....[103]....
        /*077c*/ 	.word	0x00009340
        /*0780*/ 	.word	0x00000002
        /*0784*/ 	.word	0x00000000
        /*0788*/ 	.short	0x0101
        /*078a*/ 	.byte	0xff
	.zero		1


	//   ....[104]....
        /*078c*/ 	.word	0x000095f0
        /*0790*/ 	.word	0x000000ff
        /*0794*/ 	.word	0x00000000
        /*0798*/ 	.short	0x0101
        /*079a*/ 	.byte	0x04
	.zero		1


	//   ....[105]....
        /*079c*/ 	.word	0x00009610
        /*07a0*/ 	.word	0x00000000
        /*07a4*/ 	.word	0x00000100
        /*07a8*/ 	.short	0x010a
        /*07aa*/ 	.byte	0xff
	.zero		1


	//   ....[106]....
        /*07ac*/ 	.word	0x00009670
        /*07b0*/ 	.word	0x00000000
        /*07b4*/ 	.word	0x00000020
        /*07b8*/ 	.short	0x010a
        /*07ba*/ 	.byte	0xff
	.zero		1


	//   ....[107]....
        /*07bc*/ 	.word	0x000096d0
        /*07c0*/ 	.word	0x00000000
        /*07c4*/ 	.word	0x00000020
        /*07c8*/ 	.short	0x010a
        /*07ca*/ 	.byte	0xff
	.zero		1


	//   ....[108]....
        /*07cc*/ 	.word	0x00009720
        /*07d0*/ 	.word	0x00000003
        /*07d4*/ 	.word	0x00000090
        /*07d8*/ 	.short	0x010a
        /*07da*/ 	.byte	0xff
	.zero		1


	//   ....[109]....
        /*07dc*/ 	.word	0x00009780
        /*07e0*/ 	.word	0x00000000
        /*07e4*/ 	.word	0x00000000
        /*07e8*/ 	.short	0x010a
        /*07ea*/ 	.byte	0xff
	.zero		1


	//   ....[110]....
        /*07ec*/ 	.word	0x000097e0
        /*07f0*/ 	.word	0x00000000
        /*07f4*/ 	.word	0x00000000
        /*07f8*/ 	.short	0x010a
        /*07fa*/ 	.byte	0xff
	.zero		1


	//   ....[111]....
        /*07fc*/ 	.word	0x00009840
        /*0800*/ 	.word	0x00000000
        /*0804*/ 	.word	0x00000000
        /*0808*/ 	.short	0x010a
        /*080a*/ 	.byte	0xff
	.zero		1


	//   ....[112]....
        /*080c*/ 	.word	0x00009890
        /*0810*/ 	.word	0x00000002
        /*0814*/ 	.word	0x000000f0
        /*0818*/ 	.short	0x010a
        /*081a*/ 	.byte	0xff
	.zero		1


	//   ....[113]....
        /*081c*/ 	.word	0x000098f0
        /*0820*/ 	.word	0x00000002
        /*0824*/ 	.word	0x000000a0
        /*0828*/ 	.short	0x010a
        /*082a*/ 	.byte	0xff
	.zero		1


	//   ....[114]....
        /*082c*/ 	.word	0x00009940
        /*0830*/ 	.word	0x00000002
        /*0834*/ 	.word	0x00000090
        /*0838*/ 	.short	0x010a
        /*083a*/ 	.byte	0xff
	.zero		1


	//   ....[115]....
        /*083c*/ 	.word	0x000099a0
        /*0840*/ 	.word	0x00000000
        /*0844*/ 	.word	0x000000a0
        /*0848*/ 	.short	0x010a
        /*084a*/ 	.byte	0xff
	.zero		1


	//   ....[116]....
        /*084c*/ 	.word	0x000099f0
        /*0850*/ 	.word	0x00000000
        /*0854*/ 	.word	0x00000090
        /*0858*/ 	.short	0x010a
        /*085a*/ 	.byte	0xff
	.zero		1


	//   ....[117]....
        /*085c*/ 	.word	0x00009a50
        /*0860*/ 	.word	0x00000003
        /*0864*/ 	.word	0x000000d0
        /*0868*/ 	.short	0x010a
        /*086a*/ 	.byte	0xff
	.zero		1


	//   ....[118]....
        /*086c*/ 	.word	0x00009ab0
        /*0870*/ 	.word	0x00000000
        /*0874*/ 	.word	0x00000000
        /*0878*/ 	.short	0x010a
        /*087a*/ 	.byte	0xff
	.zero		1


	//   ....[119]....
        /*087c*/ 	.word	0x00009b10
        /*0880*/ 	.word	0x00000000
        /*0884*/ 	.word	0x00000000
        /*0888*/ 	.short	0x010a
        /*088a*/ 	.byte	0xff
	.zero		1


	//   ....[120]....
        /*088c*/ 	.word	0x00009b70
        /*0890*/ 	.word	0x00000000
        /*0894*/ 	.word	0x00000000
        /*0898*/ 	.short	0x010a
        /*089a*/ 	.byte	0xff
	.zero		1


	//   ....[121]....
        /*089c*/ 	.word	0x00009bd0
        /*08a0*/ 	.word	0x00000000
        /*08a4*/ 	.word	0x00000000
        /*08a8*/ 	.short	0x010a
        /*08aa*/ 	.byte	0xff
	.zero		1


	//   ....[122]....
        /*08ac*/ 	.word	0x00009c30
        /*08b0*/ 	.word	0x00000000
        /*08b4*/ 	.word	0x00000000
        /*08b8*/ 	.short	0x010a
        /*08ba*/ 	.byte	0xff
	.zero		1


	//   ....[123]....
        /*08bc*/ 	.word	0x00009c80
        /*08c0*/ 	.word	0x0000000c
        /*08c4*/ 	.word	0x00000090
        /*08c8*/ 	.short	0x010a
        /*08ca*/ 	.byte	0xff
	.zero		1


	//   ....[124]....
        /*08cc*/ 	.word	0x00009ce0
        /*08d0*/ 	.word	0x00000000
        /*08d4*/ 	.word	0x00000088
        /*08d8*/ 	.short	0x010a
        /*08da*/ 	.byte	0xff
	.zero		1


	//   ....[125]....
        /*08dc*/ 	.word	0x00009d40
        /*08e0*/ 	.word	0x00000000
        /*08e4*/ 	.word	0x00000060
        /*08e8*/ 	.short	0x010a
        /*08ea*/ 	.byte	0xff
	.zero		1


	//   ....[126]....
        /*08ec*/ 	.word	0x00009da0
        /*08f0*/ 	.word	0x00000000
        /*08f4*/ 	.word	0x00000068
        /*08f8*/ 	.short	0x010a
        /*08fa*/ 	.byte	0xff
	.zero		1


	//   ....[127]....
        /*08fc*/ 	.word	0x00009e00
        /*0900*/ 	.word	0x00000000
        /*0904*/ 	.word	0x00000070
        /*0908*/ 	.short	0x010a
        /*090a*/ 	.byte	0xff
	.zero		1


	//   ....[128]....
        /*090c*/ 	.word	0x00009e60
        /*0910*/ 	.word	0x00000000
        /*0914*/ 	.word	0x00000078
        /*0918*/ 	.short	0x010a
        /*091a*/ 	.byte	0xff
	.zero		1


	//   ....[129]....
        /*091c*/ 	.word	0x00009ec0
        /*0920*/ 	.word	0x00000000
        /*0924*/ 	.word	0x00000060
        /*0928*/ 	.short	0x010a
        /*092a*/ 	.byte	0xff
	.zero		1


	//   ....[130]....
        /*092c*/ 	.word	0x00009f20
        /*0930*/ 	.word	0x00000000
        /*0934*/ 	.word	0x00000068
        /*0938*/ 	.short	0x010a
        /*093a*/ 	.byte	0xff
	.zero		1


	//   ....[131]....
        /*093c*/ 	.word	0x00009f80
        /*0940*/ 	.word	0x00000000
        /*0944*/ 	.word	0x00000070
        /*0948*/ 	.short	0x010a
        /*094a*/ 	.byte	0xff
	.zero		1


	//   ....[132]....
        /*094c*/ 	.word	0x00009fd0
        /*0950*/ 	.word	0x00000003
        /*0954*/ 	.word	0x00000090
        /*0958*/ 	.short	0x010a
        /*095a*/ 	.byte	0xff
	.zero		1


	//   ....[133]....
        /*095c*/ 	.word	0x0000a030
        /*0960*/ 	.word	0x00000000
        /*0964*/ 	.word	0x00000040
        /*0968*/ 	.short	0x010a
        /*096a*/ 	.byte	0xff
	.zero		1


	//   ....[134]....
        /*096c*/ 	.word	0x0000a080
        /*0970*/ 	.word	0x00000062
        /*0974*/ 	.word	0x000000b0
        /*0978*/ 	.short	0x010a
        /*097a*/ 	.byte	0xff
	.zero		1


	//   ....[135]....
        /*097c*/ 	.word	0x0000a0d0
        /*0980*/ 	.word	0x00000003
        /*0984*/ 	.word	0x00000040
        /*0988*/ 	.short	0x010a
        /*098a*/ 	.byte	0xff
	.zero		1


	//   ....[136]....
        /*098c*/ 	.word	0x0000a120
        /*0990*/ 	.word	0x0000003f
        /*0994*/ 	.word	0x00000040
        /*0998*/ 	.short	0x010a
        /*099a*/ 	.byte	0xff
	.zero		1


	//   ....[137]....
        /*099c*/ 	.word	0x0000a170
        /*09a0*/ 	.word	0x0000006c
        /*09a4*/ 	.word	0x00000040
        /*09a8*/ 	.short	0x010a
        /*09aa*/ 	.byte	0xff
	.zero		1


	//----- nvinfo : EIATTR_NUM_MBARRIERS
	.align		4
.L_47:
        /*09ac*/ 	.byte	0x03, 0x38
        /*09ae*/ 	.short	0x0022


	//----- nvinfo : EIATTR_EXIT_INSTR_OFFSETS
	.align		4
        /*09b0*/ 	.byte	0x04, 0x1c
        /*09b2*/ 	.short	(.L_49 - .L_48)


	//   ....[0]....
.L_48:
        /*09b4*/ 	.word	0x00002970


	//   ....[1]....
        /*09b8*/ 	.word	0x00002e80


	//   ....[2]....
        /*09bc*/ 	.word	0x00002ee0


	//   ....[3]....
        /*09c0*/ 	.word	0x00003e60


	//   ....[4]....
        /*09c4*/ 	.word	0x00004fe0


	//   ....[5]....
        /*09c8*/ 	.word	0x00005020


	//   ....[6]....
        /*09cc*/ 	.word	0x000094d0


	//   ....[7]....
        /*09d0*/ 	.word	0x00009550


	//   ....[8]....
        /*09d4*/ 	.word	0x00009580


	//   ....[9]....
        /*09d8*/ 	.word	0x00009600


	//----- nvinfo : EIATTR_MAX_THREADS
	.align		4
.L_49:
        /*09dc*/ 	.byte	0x04, 0x05
        /*09de*/ 	.short	(.L_51 - .L_50)
.L_50:
        /*09e0*/ 	.word	0x00000100
        /*09e4*/ 	.word	0x00000001
        /*09e8*/ 	.word	0x00000001


	//----- nvinfo : EIATTR_CRS_STACK_SIZE
	.align		4
.L_51:
        /*09ec*/ 	.byte	0x04, 0x1e
        /*09ee*/ 	.short	(.L_53 - .L_52)
.L_52:
        /*09f0*/ 	.word	0x00000000


	//----- nvinfo : EIATTR_CBANK_PARAM_SIZE
	.align		4
.L_53:
        /*09f4*/ 	.byte	0x03, 0x19
        /*09f6*/ 	.short	0x0800


	//----- nvinfo : EIATTR_PARAM_CBANK
	.align		4
        /*09f8*/ 	.byte	0x04, 0x0a
        /*09fa*/ 	.short	(.L_55 - .L_54)
	.align		4
.L_54:
        /*09fc*/ 	.word	index@(.nv.constant0._ZN7cutlass13device_kernelINS_4gemm6kernel13GemmUniversalIN4cute5tupleIJiiiiEEENS1_10collective13CollectiveMmaINS1_35MainloopSm100TmaUmmaWarpSpecializedILi4ELi2ELi4ENS5_IJNS4_1CILi1EEENSA_ILi2EEESB_EEEEENS5_IJNSA_ILi64EEENSA_ILi256EEESF_EEENS_6half_tENS5_IJlSB_lEEESI_SJ_NS4_8TiledMMAINS4_8MMA_AtomIJNS4_20SM100_MMA_F16BF16_SSISI_SI_fLi64ELi256ELNS4_4UMMA5MajorE0ELSO_0ELNSN_7ScaleInE0ELSP_0EEEEEENS4_6LayoutINS5_IJSB_SB_SB_EEENS5_IJNSA_ILi0EEESU_SU_EEEEENS5_IJNS4_10UnderscoreESX_SX_EEEEENS4_23SM90_TMA_LOAD_MULTICASTENS4_14ComposedLayoutINS4_7SwizzleILi3ELi4ELi3EEENS4_18smem_ptr_flag_bitsILi16EEENSS_INS5_IJNSA_ILi8EEESF_EEENS5_IJSF_SB_EEEEEEEvNS4_8identityENS4_13SM90_TMA_LOADES1A_vS1B_EENS_8epilogue10collective18CollectiveEpilogueINS1E_23Sm100TmaWarpSpecializedILi4ELi2ELi32ELb1ELb0EEEJSH_NS5_IJNSS_ISF_SB_EES1J_EEESI_SJ_SI_SJ_NS1E_6fusion15FusionCallbacksIS1I_NS1L_17LinearCombinationISI_fSI_fLNS_15FloatRoundStyleE2EEESH_S1K_JEEENS4_5SM1004TMEM4LOAD26SM100_TMEM_LOAD_16dp256b8xES1C_S1A_NS4_17SM75_U32x4_LDSM_NENS4_14SM90_TMA_STOREES1A_NS4_17SM90_U32x4_STSM_NENS4_39AutoVectorizingCopyWithAssumedAlignmentILi128EEEEEEvvEEEEvNT_6ParamsE)
        /*0a00*/ 	.short	0x0380
        /*0a02*/ 	.short	0x0800


	//----- nvinfo : EIATTR_SW_WAR
	.align		4
.L_55:
        /*0a04*/ 	.byte	0x04, 0x36
        /*0a06*/ 	.short	(.L_57 - .L_56)
.L_56:
        /*0a08*/ 	.word	0x00000008
.L_57:


//--------------------- .nv.callgraph             --------------------------
	.section	.nv.callgraph,"",@"SHT_CUDA_CALLGRAPH"
	.align	4
	.sectionentsize	8
	.align		4
        /*0000*/ 	.word	0x00000000
	.align		4
        /*0004*/ 	.word	0xffffffff
	.align		4
        /*0008*/ 	.word	index@(_ZN7cutlass13device_kernelINS_4gemm6kernel13GemmUniversalIN4cute5tupleIJiiiiEEENS1_10collective13CollectiveMmaINS1_35MainloopSm100TmaUmmaWarpSpecializedILi4ELi2ELi4ENS5_IJNS4_1CILi1EEENSA_ILi2EEESB_EEEEENS5_IJNSA_ILi64EEENSA_ILi256EEESF_EEENS_6half_tENS5_IJlSB_lEEESI_SJ_NS4_8TiledMMAINS4_8MMA_AtomIJNS4_20SM100_MMA_F16BF16_SSISI_SI_fLi64ELi256ELNS4_4UMMA5MajorE0ELSO_0ELNSN_7ScaleInE0ELSP_0EEEEEENS4_6LayoutINS5_IJSB_SB_SB_EEENS5_IJNSA_ILi0EEESU_SU_EEEEENS5_IJNS4_10UnderscoreESX_SX_EEEEENS4_23SM90_TMA_LOAD_MULTICASTENS4_14ComposedLayoutINS4_7SwizzleILi3ELi4ELi3EEENS4_18smem_ptr_flag_bitsILi16EEENSS_INS5_IJNSA_ILi8EEESF_EEENS5_IJSF_SB_EEEEEEEvNS4_8identityENS4_13SM90_TMA_LOADES1A_vS1B_EENS_8epilogue10collective18CollectiveEpilogueINS1E_23Sm100TmaWarpSpecializedILi4ELi2ELi32ELb1ELb0EEEJSH_NS5_IJNSS_ISF_SB_EES1J_EEESI_SJ_SI_SJ_NS1E_6fusion15FusionCallbacksIS1I_NS1L_17LinearCombinationISI_fSI_fLNS_15FloatRoundStyleE2EEESH_S1K_JEEENS4_5SM1004TMEM4LOAD26SM100_TMEM_LOAD_16dp256b8xES1C_S1A_NS4_17SM75_U32x4_LDSM_NENS4_14SM90_TMA_STOREES1A_NS4_17SM90_U32x4_STSM_NENS4_39AutoVectorizingCopyWithAssumedAlignmentILi128EEEEEEvvEEEEvNT_6ParamsE)
	.align		4
        /*000c*/ 	.word	index@(__assertfail)
	.align		4
        /*0010*/ 	.word	0x00000000
	.align		4
        /*0014*/ 	.word	0xfffffffe
	.align		4
        /*0018*/ 	.word	0x00000000
	.align		4
        /*001c*/ 	.word	0xfffffffd
	.align		4
        /*0020*/ 	.word	0x00000000
	.align		4
        /*0024*/ 	.word	0xfffffffc


//--------------------- .nv.constant4             --------------------------
	.section	.nv.constant4,"a",@progbits
	.align	8
	.align		8
.nv.constant4:
        /*0000*/ 	.dword	__assertfail
	.align		8
        /*0008*/ 	.dword	__unnamed_1
	.align		8
        /*0010*/ 	.dword	__unnamed_2
	.align		8
        /*0018*/ 	.dword	_ZN40_INTERNAL_e921bd37_4_k_cu_bb981bb1_331734cuda3std3__45__cpo5beginE
	.align		8
        /*0020*/ 	.dword	_ZN40_INTERNAL_e921bd37_4_k_cu_bb981bb1_331734cuda3std3__45__cpo3endE
	.align		8
        /*0028*/ 	.dword	_ZN40_INTERNAL_e921bd37_4_k_cu_bb981bb1_331734cuda3std3__45__cpo6cbeginE
	.align		8
        /*0030*/ 	.dword	_ZN40_INTERNAL_e921bd37_4_k_cu_bb981bb1_331734cuda3std3__45__cpo4cendE
	.align		8
        /*0038*/ 	.dword	_ZN40_INTERNAL_e921bd37_4_k_cu_bb981bb1_331734cuda3std3__442_GLOBAL__N__e921bd37_4_k_cu_bb981bb1_331736ignoreE
	.align		8
        /*0040*/ 	.dword	_ZN40_INTERNAL_e921bd37_4_k_cu_bb981bb1_331734cuda3std3__419piecewise_constructE
	.align		8
        /*0048*/ 	.dword	_ZN40_INTERNAL_e921bd37_4_k_cu_bb981bb1_331734cuda3std3__48in_placeE
	.align		8
        /*0050*/ 	.dword	_ZN40_INTERNAL_e921bd37_4_k_cu_bb981bb1_331734cuda3std6ranges3__45__cpo4swapE
	.align		8
        /*0058*/ 	.dword	_ZN40_INTERNAL_e921bd37_4_k_cu_bb981bb1_331734cuda3std6ranges3__45__cpo9iter_moveE
	.align		8
        /*0060*/ 	.dword	_ZN40_INTERNAL_e921bd37_4_k_cu_bb981bb1_331734cute7productE
	.align		8
        /*0068*/ 	.dword	_ZN40_INTERNAL_e921bd37_4_k_cu_bb981bb1_331734cute1_E
	.align		8
        /*0070*/ 	.dword	$str$25
	.align		8
        /*0078*/ 	.dword	$str$26
	.align		8
        /*0080*/ 	.dword	$str$27
	.align		8
        /*0088*/ 	.dword	$str$28


//--------------------- .text._ZN7cutlass13device_kernelINS_4gemm6kernel13GemmUniversalIN4cute5tupleIJiiiiEEENS1_10collective13CollectiveMmaINS1_35MainloopSm100TmaUmmaWarpSpecializedILi4ELi2ELi4ENS5_IJNS4_1CILi1EEENSA_ILi2EEESB_EEEEENS5_IJNSA_ILi64EEENSA_ILi256EEESF_EEENS_6half_tENS5_IJlSB_lEEESI_SJ_NS4_8TiledMMAINS4_8MMA_AtomIJNS4_20SM100_MMA_F16BF16_SSISI_SI_fLi64ELi256ELNS4_4UMMA5MajorE0ELSO_0ELNSN_7ScaleInE0ELSP_0EEEEEENS4_6LayoutINS5_IJSB_SB_SB_EEENS5_IJNSA_ILi0EEESU_SU_EEEEENS5_IJNS4_10UnderscoreESX_SX_EEEEENS4_23SM90_TMA_LOAD_MULTICASTENS4_14ComposedLayoutINS4_7SwizzleILi3ELi4ELi3EEENS4_18smem_ptr_flag_bitsILi16EEENSS_INS5_IJNSA_ILi8EEESF_EEENS5_IJSF_SB_EEEEEEEvNS4_8identityENS4_13SM90_TMA_LOADES1A_vS1B_EENS_8epilogue10collective18CollectiveEpilogueINS1E_23Sm100TmaWarpSpecializedILi4ELi2ELi32ELb1ELb0EEEJSH_NS5_IJNSS_ISF_SB_EES1J_EEESI_SJ_SI_SJ_NS1E_6fusion15FusionCallbacksIS1I_NS1L_17LinearCombinationISI_fSI_fLNS_15FloatRoundStyleE2EEESH_S1K_JEEENS4_5SM1004TMEM4LOAD26SM100_TMEM_LOAD_16dp256b8xES1C_S1A_NS4_17SM75_U32x4_LDSM_NENS4_14SM90_TMA_STOREES1A_NS4_17SM90_U32x4_STSM_NENS4_39AutoVectorizingCopyWithAssumedAlignmentILi128EEEEEEvvEEEEvNT_6ParamsE --------------------------
	.section	.text._ZN7cutlass13device_kernelINS_4gemm6kernel13GemmUniversalIN4cute5tupleIJiiiiEEENS1_10collective13CollectiveMmaINS1_35MainloopSm100TmaUmmaWarpSpecializedILi4ELi2ELi4ENS5_IJNS4_1CILi1EEENSA_ILi2EEESB_EEEEENS5_IJNSA_ILi64EEENSA_ILi256EEESF_EEENS_6half_tENS5_IJlSB_lEEESI_SJ_NS4_8TiledMMAINS4_8MMA_AtomIJNS4_20SM100_MMA_F16BF16_SSISI_SI_fLi64ELi256ELNS4_4UMMA5MajorE0ELSO_0ELNSN_7ScaleInE0ELSP_0EEEEEENS4_6LayoutINS5_IJSB_SB_SB_EEENS5_IJNSA_ILi0EEESU_SU_EEEEENS5_IJNS4_10UnderscoreESX_SX_EEEEENS4_23SM90_TMA_LOAD_MULTICASTENS4_14ComposedLayoutINS4_7SwizzleILi3ELi4ELi3EEENS4_18smem_ptr_flag_bitsILi16EEENSS_INS5_IJNSA_ILi8EEESF_EEENS5_IJSF_SB_EEEEEEEvNS4_8identityENS4_13SM90_TMA_LOADES1A_vS1B_EENS_8epilogue10collective18CollectiveEpilogueINS1E_23Sm100TmaWarpSpecializedILi4ELi2ELi32ELb1ELb0EEEJSH_NS5_IJNSS_ISF_SB_EES1J_EEESI_SJ_SI_SJ_NS1E_6fusion15FusionCallbacksIS1I_NS1L_17LinearCombinationISI_fSI_fLNS_15FloatRoundStyleE2EEESH_S1K_JEEENS4_5SM1004TMEM4LOAD26SM100_TMEM_LOAD_16dp256b8xES1C_S1A_NS4_17SM75_U32x4_LDSM_NENS4_14SM90_TMA_STOREES1A_NS4_17SM90_U32x4_STSM_NENS4_39AutoVectorizingCopyWithAssumedAlignmentILi128EEEEEEvvEEEEvNT_6ParamsE,"ax",@progbits
	.align	128
.text._ZN7cutlass13device_kernelINS_4gemm6kernel13GemmUniversalIN4cute5tupleIJiiiiEEENS1_10collective13CollectiveMmaINS1_35MainloopSm100TmaUmmaWarpSpecializedILi4ELi2ELi4ENS5_IJNS4_1CILi1EEENSA_ILi2EEESB_EEEEENS5_IJNSA_ILi64EEENSA_ILi256EEESF_EEENS_6half_tENS5_IJlSB_lEEESI_SJ_NS4_8TiledMMAINS4_8MMA_AtomIJNS4_20SM100_MMA_F16BF16_SSISI_SI_fLi64ELi256ELNS4_4UMMA5MajorE0ELSO_0ELNSN_7ScaleInE0ELSP_0EEEEEENS4_6LayoutINS5_IJSB_SB_SB_EEENS5_IJNSA_ILi0EEESU_SU_EEEEENS5_IJNS4_10UnderscoreESX_SX_EEEEENS4_23SM90_TMA_LOAD_MULTICASTENS4_14ComposedLayoutINS4_7SwizzleILi3ELi4ELi3EEENS4_18smem_ptr_flag_bitsILi16EEENSS_INS5_IJNSA_ILi8EEESF_EEENS5_IJSF_SB_EEEEEEEvNS4_8identityENS4_13SM90_TMA_LOADES1A_vS1B_EENS_8epilogue10collective18CollectiveEpilogueINS1E_23Sm100TmaWarpSpecializedILi4ELi2ELi32ELb1ELb0EEEJSH_NS5_IJNSS_ISF_SB_EES1J_EEESI_SJ_SI_SJ_NS1E_6fusion15FusionCallbacksIS1I_NS1L_17LinearCombinationISI_fSI_fLNS_15FloatRoundStyleE2EEESH_S1K_JEEENS4_5SM1004TMEM4LOAD26SM100_TMEM_LOAD_16dp256b8xES1C_S1A_NS4_17SM75_U32x4_LDSM_NENS4_14SM90_TMA_STOREES1A_NS4_17SM90_U32x4_STSM_NENS4_39AutoVectorizingCopyWithAssumedAlignmentILi128EEEEEEvvEEEEvNT_6ParamsE:
        .type           _ZN7cutlass13device_kernelINS_4gemm6kernel13GemmUniversalIN4cute5tupleIJiiiiEEENS1_10collective13CollectiveMmaINS1_35MainloopSm100TmaUmmaWarpSpecializedILi4ELi2ELi4ENS5_IJNS4_1CILi1EEENSA_ILi2EEESB_EEEEENS5_IJNSA_ILi64EEENSA_ILi256EEESF_EEENS_6half_tENS5_IJlSB_lEEESI_SJ_NS4_8TiledMMAINS4_8MMA_AtomIJNS4_20SM100_MMA_F16BF16_SSISI_SI_fLi64ELi256ELNS4_4UMMA5MajorE0ELSO_0ELNSN_7ScaleInE0ELSP_0EEEEEENS4_6LayoutINS5_IJSB_SB_SB_EEENS5_IJNSA_ILi0EEESU_SU_EEEEENS5_IJNS4_10UnderscoreESX_SX_EEEEENS4_23SM90_TMA_LOAD_MULTICASTENS4_14ComposedLayoutINS4_7SwizzleILi3ELi4ELi3EEENS4_18smem_ptr_flag_bitsILi16EEENSS_INS5_IJNSA_ILi8EEESF_EEENS5_IJSF_SB_EEEEEEEvNS4_8identityENS4_13SM90_TMA_LOADES1A_vS1B_EENS_8epilogue10collective18CollectiveEpilogueINS1E_23Sm100TmaWarpSpecializedILi4ELi2ELi32ELb1ELb0EEEJSH_NS5_IJNSS_ISF_SB_EES1J_EEESI_SJ_SI_SJ_NS1E_6fusion15FusionCallbacksIS1I_NS1L_17LinearCombinationISI_fSI_fLNS_15FloatRoundStyleE2EEESH_S1K_JEEENS4_5SM1004TMEM4LOAD26SM100_TMEM_LOAD_16dp256b8xES1C_S1A_NS4_17SM75_U32x4_LDSM_NENS4_14SM90_TMA_STOREES1A_NS4_17SM90_U32x4_STSM_NENS4_39AutoVectorizingCopyWithAssumedAlignmentILi128EEEEEEvvEEEEvNT_6ParamsE,@function
        .size           _ZN7cutlass13device_kernelINS_4gemm6kernel13GemmUniversalIN4cute5tupleIJiiiiEEENS1_10collective13CollectiveMmaINS1_35MainloopSm100TmaUmmaWarpSpecializedILi4ELi2ELi4ENS5_IJNS4_1CILi1EEENSA_ILi2EEESB_EEEEENS5_IJNSA_ILi64EEENSA_ILi256EEESF_EEENS_6half_tENS5_IJlSB_lEEESI_SJ_NS4_8TiledMMAINS4_8MMA_AtomIJNS4_20SM100_MMA_F16BF16_SSISI_SI_fLi64ELi256ELNS4_4UMMA5MajorE0ELSO_0ELNSN_7ScaleInE0ELSP_0EEEEEENS4_6LayoutINS5_IJSB_SB_SB_EEENS5_IJNSA_ILi0EEESU_SU_EEEEENS5_IJNS4_10UnderscoreESX_SX_EEEEENS4_23SM90_TMA_LOAD_MULTICASTENS4_14ComposedLayoutINS4_7SwizzleILi3ELi4ELi3EEENS4_18smem_ptr_flag_bitsILi16EEENSS_INS5_IJNSA_ILi8EEESF_EEENS5_IJSF_SB_EEEEEEEvNS4_8identityENS4_13SM90_TMA_LOADES1A_vS1B_EENS_8epilogue10collective18CollectiveEpilogueINS1E_23Sm100TmaWarpSpecializedILi4ELi2ELi32ELb1ELb0EEEJSH_NS5_IJNSS_ISF_SB_EES1J_EEESI_SJ_SI_SJ_NS1E_6fusion15FusionCallbacksIS1I_NS1L_17LinearCombinationISI_fSI_fLNS_15FloatRoundStyleE2EEESH_S1K_JEEENS4_5SM1004TMEM4LOAD26SM100_TMEM_LOAD_16dp256b8xES1C_S1A_NS4_17SM75_U32x4_LDSM_NENS4_14SM90_TMA_STOREES1A_NS4_17SM90_U32x4_STSM_NENS4_39AutoVectorizingCopyWithAssumedAlignmentILi128EEEEEEvvEEEEvNT_6ParamsE,(.L_x_183 - _ZN7cutlass13device_kernelINS_4gemm6kernel13GemmUniversalIN4cute5tupleIJiiiiEEENS1_10collective13CollectiveMmaINS1_35MainloopSm100TmaUmmaWarpSpecializedILi4ELi2ELi4ENS5_IJNS4_1CILi1EEENSA_ILi2EEESB_EEEEENS5_IJNSA_ILi64EEENSA_ILi256EEESF_EEENS_6half_tENS5_IJlSB_lEEESI_SJ_NS4_8TiledMMAINS4_8MMA_AtomIJNS4_20SM100_MMA_F16BF16_SSISI_SI_fLi64ELi256ELNS4_4UMMA5MajorE0ELSO_0ELNSN_7ScaleInE0ELSP_0EEEEEENS4_6LayoutINS5_IJSB_SB_SB_EEENS5_IJNSA_ILi0EEESU_SU_EEEEENS5_IJNS4_10UnderscoreESX_SX_EEEEENS4_23SM90_TMA_LOAD_MULTICASTENS4_14ComposedLayoutINS4_7SwizzleILi3ELi4ELi3EEENS4_18smem_ptr_flag_bitsILi16EEENSS_INS5_IJNSA_ILi8EEESF_EEENS5_IJSF_SB_EEEEEEEvNS4_8identityENS4_13SM90_TMA_LOADES1A_vS1B_EENS_8epilogue10collective18CollectiveEpilogueINS1E_23Sm100TmaWarpSpecializedILi4ELi2ELi32ELb1ELb0EEEJSH_NS5_IJNSS_ISF_SB_EES1J_EEESI_SJ_SI_SJ_NS1E_6fusion15FusionCallbacksIS1I_NS1L_17LinearCombinationISI_fSI_fLNS_15FloatRoundStyleE2EEESH_S1K_JEEENS4_5SM1004TMEM4LOAD26SM100_TMEM_LOAD_16dp256b8xES1C_S1A_NS4_17SM75_U32x4_LDSM_NENS4_14SM90_TMA_STOREES1A_NS4_17SM90_U32x4_STSM_NENS4_39AutoVectorizingCopyWithAssumedAlignmentILi128EEEEEEvvEEEEvNT_6ParamsE)
        .other          _ZN7cutlass13device_kernelINS_4gemm6kernel13GemmUniversalIN4cute5tupleIJiiiiEEENS1_10collective13CollectiveMmaINS1_35MainloopSm100TmaUmmaWarpSpecializedILi4ELi2ELi4ENS5_IJNS4_1CILi1EEENSA_ILi2EEESB_EEEEENS5_IJNSA_ILi64EEENSA_ILi256EEESF_EEENS_6half_tENS5_IJlSB_lEEESI_SJ_NS4_8TiledMMAINS4_8MMA_AtomIJNS4_20SM100_MMA_F16BF16_SSISI_SI_fLi64ELi256ELNS4_4UMMA5MajorE0ELSO_0ELNSN_7ScaleInE0ELSP_0EEEEEENS4_6LayoutINS5_IJSB_SB_SB_EEENS5_IJNSA_ILi0EEESU_SU_EEEEENS5_IJNS4_10UnderscoreESX_SX_EEEEENS4_23SM90_TMA_LOAD_MULTICASTENS4_14ComposedLayoutINS4_7SwizzleILi3ELi4ELi3EEENS4_18smem_ptr_flag_bitsILi16EEENSS_INS5_IJNSA_ILi8EEESF_EEENS5_IJSF_SB_EEEEEEEvNS4_8identityENS4_13SM90_TMA_LOADES1A_vS1B_EENS_8epilogue10collective18CollectiveEpilogueINS1E_23Sm100TmaWarpSpecializedILi4ELi2ELi32ELb1ELb0EEEJSH_NS5_IJNSS_ISF_SB_EES1J_EEESI_SJ_SI_SJ_NS1E_6fusion15FusionCallbacksIS1I_NS1L_17LinearCombinationISI_fSI_fLNS_15FloatRoundStyleE2EEESH_S1K_JEEENS4_5SM1004TMEM4LOAD26SM100_TMEM_LOAD_16dp256b8xES1C_S1A_NS4_17SM75_U32x4_LDSM_NENS4_14SM90_TMA_STOREES1A_NS4_17SM90_U32x4_STSM_NENS4_39AutoVectorizingCopyWithAssumedAlignmentILi128EEEEEEvvEEEEvNT_6ParamsE,@"STO_CUDA_ENTRY STV_DEFAULT"
_ZN7cutlass13device_kernelINS_4gemm6kernel13GemmUniversalIN4cute5tupleIJiiiiEEENS1_10collective13CollectiveMmaINS1_35MainloopSm100TmaUmmaWarpSpecializedILi4ELi2ELi4ENS5_IJNS4_1CILi1EEENSA_ILi2EEESB_EEEEENS5_IJNSA_ILi64EEENSA_ILi256EEESF_EEENS_6half_tENS5_IJlSB_lEEESI_SJ_NS4_8TiledMMAINS4_8MMA_AtomIJNS4_20SM100_MMA_F16BF16_SSISI_SI_fLi64ELi256ELNS4_4UMMA5MajorE0ELSO_0ELNSN_7ScaleInE0ELSP_0EEEEEENS4_6LayoutINS5_IJSB_SB_SB_EEENS5_IJNSA_ILi0EEESU_SU_EEEEENS5_IJNS4_10UnderscoreESX_SX_EEEEENS4_23SM90_TMA_LOAD_MULTICASTENS4_14ComposedLayoutINS4_7SwizzleILi3ELi4ELi3EEENS4_18smem_ptr_flag_bitsILi16EEENSS_INS5_IJNSA_ILi8EEESF_EEENS5_IJSF_SB_EEEEEEEvNS4_8identityENS4_13SM90_TMA_LOADES1A_vS1B_EENS_8epilogue10collective18CollectiveEpilogueINS1E_23Sm100TmaWarpSpecializedILi4ELi2ELi32ELb1ELb0EEEJSH_NS5_IJNSS_ISF_SB_EES1J_EEESI_SJ_SI_SJ_NS1E_6fusion15FusionCallbacksIS1I_NS1L_17LinearCombinationISI_fSI_fLNS_15FloatRoundStyleE2EEESH_S1K_JEEENS4_5SM1004TMEM4LOAD26SM100_TMEM_LOAD_16dp256b8xES1C_S1A_NS4_17SM75_U32x4_LDSM_NENS4_14SM90_TMA_STOREES1A_NS4_17SM90_U32x4_STSM_NENS4_39AutoVectorizingCopyWithAssumedAlignmentILi128EEEEEEvvEEEEvNT_6ParamsE:
[----:B------:R-:W1:Y:S01]  /*0000*/  LDC R1, c[0x0][0x37c] ;  /* 0x0000df00ff017b82 */ /* 0x000e620000000800 */
[----:B------:R-:W2:Y:S01]  /*0010*/  S2R R94, SR_TID.X ;  /* 0x00000000005e7919 */ /* 0x000ea20000002100 */
[----:B------:R-:W3:Y:S01]  /*0020*/  LDCU.64 UR8, c[0x0][0x890] ;  /* 0x00011200ff0877ac */ /* 0x000ee20008000a00 */
[----:B------:R-:W-:Y:S02]  /*0030*/  PRMT R81, RZ, 0x7610, R81 ;  /* 0x00007610ff517816 */ /* 0x000fe40000000051 */
[----:B------:R-:W-:Y:S01]  /*0040*/  ELECT P3, URZ, PT ;  /* 0x0000000000ff782f */ /* 0x000fe20003860000 */
[----:B---3--:R-:W-:-:S04]  /*0050*/  UISETP.NE.U32.AND UP0, UPT, UR8, URZ, UPT ;  /* 0x000000ff0800728c */ /* 0x008fc8000bf05070 */
[----:B------:R-:W-:Y:S01]  /*0060*/  UISETP.NE.AND.EX UP0, UPT, UR9, URZ, UPT, UP0 ;  /* 0x000000ff0900728c */ /* 0x000fe2000bf05300 */
[----:B--2---:R-:W-:-:S05]  /*0070*/  SHF.R.U32.HI R82, RZ, 0x5, R94 ;  /* 0x00000005ff527819 */ /* 0x004fca000001165e */
[----:B------:R-:W2:Y:S02]  /*0080*/  SHFL.IDX PT, R0, R82, RZ, 0x1f ;  /* 0x00001fff52007589 */ /* 0x000ea400000e0000 */
[----:B--2---:R-:W-:Y:S01]  /*0090*/  R2UR UR17, R0 ;  /* 0x00000000001172ca */ /* 0x004fe200000e0000 */
[----:B-1----:R-:W-:-:S14]  /*00a0*/  BRA.U UP0, `(.L_x_0) ;  /* 0x0000000100307547 */ /* 0x002fdc000b800000 */
[----:B------:R-:W1:Y:S02]  /*00b0*/  LDCU.64 UR4, c[0x0][0x888] ;  /* 0x00011100ff0477ac */ /* 0x000e640008000a00 */
[----:B-1----:R-:W-:-:S04]  /*00c0*/  UISETP.NE.U32.AND UP0, UPT, UR4, URZ, UPT ;  /* 0x000000ff0400728c */ /* 0x002fc8000bf05070 */
[----:B------:R-:W-:-:S09]  /*00d0*/  UISETP.NE.AND.EX UP0, UPT, UR5, URZ, UPT, UP0 ;  /* 0x000000ff0500728c */ /* 0x000fd2000bf05300 */
[----:B------:R-:W-:Y:S05]  /*00e0*/  BRA.U !UP0, `(.L_x_1) ;  /* 0x0000000108147547 */ /* 0x000fea000b800000 */
[----:B------:R-:W1:Y:S01]  /*00f0*/  LDC.64 R2, c[0x0][0x888] ;  /* 0x00022200ff027b82 */ /* 0x000e620000000a00 */
[----:B------:R-:W1:Y:S02]  /*0100*/  LDCU.64 UR4, c[0x0][0x358] ;  /* 0x00006b00ff0477ac */ /* 0x000e640008000a00 */
[----:B-1----:R1:W5:Y:S01]  /*0110*/  LDG.E R41, desc[UR4][R2.64] ;  /* 0x0000000402297981 */ /* 0x002362000c1e1900 */
[----:B------:R-:W-:Y:S01]  /*0120*/  HFMA2 R81, -RZ, RZ, 0, 5.9604644775390625e-08 ;  /* 0x00000001ff517431 */ /* 0x000fe200000001ff */
[----:B------:R-:W-:Y:S05]  /*0130*/  BRA `(.L_x_0) ;  /* 0x00000000000c7947 */ /* 0x000fea0003800000 */
.L_x_1:
[----:B------:R-:W1:Y:S01]  /*0140*/  LDCU UR4, c[0x0][0x880] ;  /* 0x00011000ff0477ac */ /* 0x000e620008000800 */
[----:B------:R-:W-:Y:S01]  /*0150*/  HFMA2 R81, -RZ, RZ, 0, 5.9604644775390625e-08 ;  /* 0x00000001ff517431 */ /* 0x000fe200000001ff */
[----:B-1----:R-:W-:-:S07]  /*0160*/  MOV R41, UR4 ;  /* 0x0000000400297c02 */ /* 0x002fce0008000f00 */
.L_x_0:
[----:B------:R-:W2:Y:S02]  /*0170*/  LDCU.64 UR4, c[0x0][0x8b0] ;  /* 0x00011600ff0477ac */ /* 0x000ea40008000a00 */
[----:B--2---:R-:W-:-:S04]  /*0180*/  UISETP.NE.U32.AND UP0, UPT, UR4, URZ, UPT ;  /* 0x000000ff0400728c */ /* 0x004fc8000bf05070 */
[----:B------:R-:W-:-:S09]  /*0190*/  UISETP.NE.AND.EX UP0, UPT, UR5, URZ, UPT, UP0 ;  /* 0x000000ff0500728c */ /* 0x000fd2000bf05300 */
[----:B------:R-:W-:Y:S05]  /*01a0*/  BRA.U UP0, `(.L_x_2) ;  /* 0x0000000100287547 */ /* 0x000fea000b800000 */
[----:B------:R-:W2:Y:S02]  /*01b0*/  LDCU.64 UR4, c[0x0][0x8a8] ;  /* 0x00011500ff0477ac */ /* 0x000ea40008000a00 */
[----:B--2---:R-:W-:-:S04]  /*01c0*/  UISETP.NE.U32.AND UP0, UPT, UR4, URZ, UPT ;  /* 0x000000ff0400728c */ /* 0x004fc8000bf05070 */
[----:B------:R-:W-:-:S09]  /*01d0*/  UISETP.NE.AND.EX UP0, UPT, UR5, URZ, UPT, UP0 ;  /* 0x000000ff0500728c */ /* 0x000fd2000bf05300 */
[----:B------:R-:W-:Y:S05]  /*01e0*/  BRA.U !UP0, `(.L_x_3) ;  /* 0x0000000108107547 */ /* 0x000fea000b800000 */
[----:B------:R-:W2:Y:S01]  /*01f0*/  LDC.64 R38, c[0x0][0x8a8] ;  /* 0x00022a00ff267b82 */ /* 0x000ea20000000a00 */
[----:B------:R-:W2:Y:S02]  /*0200*/  LDCU.64 UR4, c[0x0][0x358] ;  /* 0x00006b00ff0477ac */ /* 0x000ea40008000a00 */
[----:B--2---:R2:W5:Y:S01]  /*0210*/  LDG.E R38, desc[UR4][R38.64] ;  /* 0x0000000426267981 */ /* 0x004562000c1e1900 */
[----:B------:R-:W-:Y:S05]  /*0220*/  BRA `(.L_x_2) ;  /* 0x0000000000087947 */ /* 0x000fea0003800000 */
.L_x_3:
[----:B------:R-:W2:Y:S02]  /*0230*/  LDCU UR4, c[0x0][0x8a0] ;  /* 0x00011400ff0477ac */ /* 0x000ea40008000800 */
[----:B--2---:R-:W-:Y:S02]  /*0240*/  MOV R38, UR4 ;  /* 0x0000000400267c02 */ /* 0x004fe40008000f00 */
.L_x_2:
[----:B------:R-:W-:Y:S01]  /*0250*/  IMAD.U32 R0, RZ, RZ, UR17 ;  /* 0x00000011ff007e24 */ /* 0x000fe2000f8e00ff */
[----:B------:R-:W-:Y:S04]  /*0260*/  BSSY.RECONVERGENT B0, `(.L_x_4) ;  /* 0x000000c000007945 */ /* 0x000fe80003800200 */
[C---:B------:R-:W-:Y:S02]  /*0270*/  ISETP.NE.OR P1, PT, R0.reuse, 0x1, !P3 ;  /* 0x000000010000780c */ /* 0x040fe40005f25670 */
[----:B------:R-:W-:-:S11]  /*0280*/  ISETP.NE.OR P0, PT, R0, 0x3, !P3 ;  /* 0x000000030000780c */ /* 0x000fd60005f05670 */
[----:B------:R-:W-:Y:S05]  /*0290*/  @P1 BRA `(.L_x_5) ;  /* 0x0000000000201947 */ /* 0x000fea0003800000 */
[----:B------:R-:W3:Y:S02]  /*02a0*/  LDCU.64 UR4, c[0x0][0x348] ;  /* 0x00006900ff0477ac */ /* 0x000ee40008000a00 */
[----:B---3--:R-:W-:Y:S02]  /*02b0*/  UIADD3 UR6, UP1, UPT, UR4, 0x80, URZ ;  /* 0x0000008004067890 */ /* 0x008fe4000ff3e0ff */
[----:B------:R-:W-:Y:S02]  /*02c0*/  UIADD3 UR4, UP0, UPT, UR4, 0x180, URZ ;  /* 0x0000018004047890 */ /* 0x000fe4000ff1e0ff */
[----:B------:R-:W-:Y:S02]  /*02d0*/  UIADD3.X UR7, UPT, UPT, URZ, UR5, URZ, UP1, !UPT ;  /* 0x00000005ff077290 */ /* 0x000fe40008ffe4ff */
[----:B------:R-:W-:-:S07]  /*02e0*/  UIADD3.X UR5, UPT, UPT, URZ, UR5, URZ, UP0, !UPT ;  /* 0x00000005ff057290 */ /* 0x000fce00087fe4ff */
[----:B------:R3:W-:Y:S02]  /*02f0*/  UTMACCTL.PF [UR6] ;  /* 0x00000000060079b9 */ /* 0x0007e40008040000 */
[----:B------:R3:W-:Y:S02]  /*0300*/  UTMACCTL.PF [UR4] ;  /* 0x00000000040079b9 */ /* 0x0007e40008040000 */
[----:B---3--:R-:W-:Y:S01]  /*0310*/  NOP ;  /* 0x0000000000007918 */ /* 0x008fe20000000000 */
.L_x_5:
[----:B------:R-:W-:Y:S05]  /*0320*/  BSYNC.RECONVERGENT B0 ;  /* 0x0000000000007941 */ /* 0x000fea0003800200 */
.L_x_4:
[----:B------:R-:W-:Y:S04]  /*0330*/  BSSY.RECONVERGENT B0, `(.L_x_6) ;  /* 0x000000a000007945 */ /* 0x000fe80003800200 */
        /* <DEDUP_REMOVED lines=9> */
.L_x_7:
[----:B------:R-:W-:Y:S05]  /*03d0*/  BSYNC.RECONVERGENT B0 ;  /* 0x0000000000007941 */ /* 0x000fea0003800200 */
.L_x_6:
[----:B------:R-:W3:Y:S01]  /*03e0*/  LDCU.64 UR4, c[0x0][0x888] ;  /* 0x00011100ff0477ac */ /* 0x000ee20008000a00 */
[----:B------:R-:W-:Y:S02]  /*03f0*/  UISETP.EQ.U32.AND UP1, UPT, UR8, URZ, UPT ;  /* 0x000000ff0800728c */ /* 0x000fe4000bf22070 */
[----:B------:R-:W-:Y:S02]  /*0400*/  UPLOP3.LUT UP3, UPT, UPT, UPT, UPT, 0x80, 0x8 ;  /* 0x000000000008789c */ /* 0x000fe40003f6f070 */
[----:B---3--:R-:W-:-:S04]  /*0410*/  UISETP.NE.U32.AND UP0, UPT, UR4, URZ, UPT ;  /* 0x000000ff0400728c */ /* 0x008fc8000bf05070 */
[----:B------:R-:W-:-:S04]  /*0420*/  UISETP.NE.AND.EX UP0, UPT, UR5, URZ, UPT, UP0 ;  /* 0x000000ff0500728c */ /* 0x000fc8000bf05300 */
[----:B------:R-:W-:-:S04]  /*0430*/  UISETP.EQ.OR.EX UP2, UPT, UR9, URZ, !UP0, UP1 ;  /* 0x000000ff0900728c */ /* 0x000fc8000c742710 */
[----:B------:R-:W-:-:S06]  /*0440*/  UP2UR UR4, UPR, URZ, 0x4 ;  /* 0x00000004ff047883 */ /* 0x000fcc0008000000 */
[----:B------:R-:W-:Y:S01]  /*0450*/  MOV R85, UR4 ;  /* 0x0000000400557c02 */ /* 0x000fe20008000f00 */
[----:B------:R-:W-:Y:S06]  /*0460*/  BRA.U !UP2, `(.L_x_8) ;  /* 0x000000010a207547 */ /* 0x000fec000b800000 */
[----:B------:R-:W-:Y:S01]  /*0470*/  UISETP.NE.U32.AND UP1, UPT, UR8, URZ, UPT ;  /* 0x000000ff0800728c */ /* 0x000fe2000bf25070 */
[----:B-----5:R-:W-:Y:S01]  /*0480*/  FSETP.NEU.AND P0, PT, R41, RZ, PT ;  /* 0x000000ff2900720b */ /* 0x020fe20003f0d000 */
[----:B------:R-:W-:Y:S02]  /*0490*/  USEL UR4, URZ, 0xffffffff, UP0 ;  /* 0xffffffffff047887 */ /* 0x000fe40008000000 */
[----:B------:R-:W-:-:S10]  /*04a0*/  UISETP.NE.AND.EX UP1, UPT, UR9, URZ, UPT, UP1 ;  /* 0x000000ff0900728c */ /* 0x000fd4000bf25310 */
[----:B------:R-:W-:Y:S01]  /*04b0*/  VOTEU.ANY UP0, P0 ;  /* 0x0000000000ff7886 */ /* 0x000fe20000000100 */
[----:B------:R-:W-:-:S04]  /*04c0*/  @!UP1 USEL UR4, URZ, 0xffffffff, UP0 ;  /* 0xffffffffff049887 */ /* 0x000fc80008000000 */
[----:B------:R-:W-:-:S04]  /*04d0*/  ULOP3.LUT UR4, UR4, 0x1, URZ, 0xc0, !UPT ;  /* 0x0000000104047892 */ /* 0x000fc8000f8ec0ff */
[----:B------:R-:W-:-:S11]  /*04e0*/  UISETP.NE.U32.AND UP3, UPT, UR4, 0x1, UPT ;  /* 0x000000010400788c */ /* 0x000fd6000bf65070 */
.L_x_8:
[----:B-1----:R-:W1:Y:S01]  /*04f0*/  SHFL.IDX PT, R2, R82, RZ, 0x1f ;  /* 0x00001fff52027589 */ /* 0x002e6200000e0000 */
[----:B------:R-:W-:-:S04]  /*0500*/  UISETP.NE.AND UP0, UPT, UR17, 0x2, UPT ;  /* 0x000000021100788c */ /* 0x000fc8000bf05270 */
[----:B------:R-:W-:Y:S01]  /*0510*/  USEL UR48, URZ, 0x1, UP0 ;  /* 0x00000001ff307887 */ /* 0x000fe20008000000 */
[----:B-1----:R-:W-:-:S13]  /*0520*/  ISETP.NE.AND P0, PT, R2, RZ, PT ;  /* 0x000000ff0200720c */ /* 0x002fda0003f05270 */
[----:B------:R-:W-:Y:S05]  /*0530*/  @P0 BRA `(.L_x_9) ;  /* 0x0000000000580947 */ /* 0x000fea0003800000 */
[----:B------:R-:W1:Y:S01]  /*0540*/  S2UR UR4, SR_CgaCtaId ;  /* 0x00000000000479c3 */ /* 0x000e620000008800 */
[----:B------:R-:W-:Y:S01]  /*0550*/  UMOV UR5, 0x400 ;  /* 0x0000040000057882 */ /* 0x000fe20000000000 */
[----:B------:R-:W-:Y:S01]  /*0560*/  UMOV UR8, 0x1 ;  /* 0x0000000100087882 */ /* 0x000fe20000000000 */
[----:B------:R-:W-:Y:S01]  /*0570*/  UMOV UR6, 0x2 ;  /* 0x0000000200067882 */ /* 0x000fe20000000000 */
[----:B------:R-:W-:-:S04]  /*0580*/  UIADD3 UR8, UPT, UPT, -UR8, 0x100000, URZ ;  /* 0x0010000008087890 */ /* 0x000fc8000fffe1ff */
[----:B------:R-:W-:Y:S02]  /*0590*/  USHF.L.U32 UR9, UR8, 0xb, URZ ;  /* 0x0000000b08097899 */ /* 0x000fe400080006ff */
[----:B------:R-:W-:Y:S02]  /*05a0*/  USHF.L.U32 UR8, UR8, 0x1, URZ ;  /* 0x0000000108087899 */ /* 0x000fe400080006ff */
[----:B------:R-:W-:-:S04]  /*05b0*/  UIADD3 UR6, UPT, UPT, -UR6, 0x100000, URZ ;  /* 0x0010000006067890 */ /* 0x000fc8000fffe1ff */
[----:B------:R-:W-:Y:S02]  /*05c0*/  USHF.L.U32 UR7, UR6, 0xb, URZ ;  /* 0x0000000b06077899 */ /* 0x000fe400080006ff */
[----:B------:R-:W-:Y:S01]  /*05d0*/  USHF.L.U32 UR6, UR6, 0x1, URZ ;  /* 0x0000000106067899 */ /* 0x000fe200080006ff */
[----:B------:R-:W-:Y:S01]  /*05e0*/  ELECT P0, URZ, PT ;  /* 0x0000000000ff782f */ /* 0x000fe20003800000 */
[----:B-1----:R-:W-:Y:S01]  /*05f0*/  ULEA UR4, UR4, UR5, 0x18 ;  /* 0x0000000504047291 */ /* 0x002fe2000f8ec0ff */
[----:B------:R-:W1:Y:S11]  /*0600*/  FENCE.VIEW.ASYNC.S ;  /* 0x00000000000073c6 */ /* 0x000e760000000000 */
[----:B-1----:R1:W3:Y:S01]  /*0610*/  SYNCS.EXCH.64 URZ, [UR4], UR8 ;  /* 0x0000000804ff75b2 */ /* 0x0022e20008000100 */
[----:B------:R1:W4:Y:S01]  /*0620*/  SYNCS.EXCH.64 URZ, [UR4+0x20], UR6 ;  /* 0x0000200604ff75b2 */ /* 0x0003220008000100 */
[----:B------:R1:W1:Y:S01]  /*0630*/  SYNCS.EXCH.64 URZ, [UR4+0x8], UR8 ;  /* 0x0000080804ff75b2 */ /* 0x0002620008000100 */
[----:B------:R1:W1:Y:S01]  /*0640*/  SYNCS.EXCH.64 URZ, [UR4+0x28], UR6 ;  /* 0x0000280604ff75b2 */ /* 0x0002620008000100 */
[----:B------:R1:W1:Y:S01]  /*0650*/  SYNCS.EXCH.64 URZ, [UR4+0x10], UR8 ;  /* 0x0000100804ff75b2 */ /* 0x0002620008000100 */
[----:B------:R1:W1:Y:S01]  /*0660*/  SYNCS.EXCH.64 URZ, [UR4+0x30], UR6 ;  /* 0x0000300604ff75b2 */ /* 0x0002620008000100 */
[----:B------:R1:W1:Y:S01]  /*0670*/  SYNCS.EXCH.64 URZ, [UR4+0x18], UR8 ;  /* 0x0000180804ff75b2 */ /* 0x0002620008000100 */
[----:B------:R1:W1:Y:S01]  /*0680*/  SYNCS.EXCH.64 URZ, [UR4+0x38], UR6 ;  /* 0x0000380604ff75b2 */ /* 0x0002620008000100 */
[----:B------:R-:W-:Y:S01]  /*0690*/  NOP ;  /* 0x0000000000007918 */ /* 0x000fe20000000000 */
.L_x_9:
[----:B------:R-:W2:Y:S01]  /*06a0*/  SHFL.IDX PT, R2, R82, RZ, 0x1f ;  /* 0x00001fff52027589 */ /* 0x000ea200000e0000 */
[----:B------:R-:W-:Y:S01]  /*06b0*/  NOP ;  /* 0x0000000000007918 */ /* 0x000fe20000000000 */
[----:B--2---:R-:W-:-:S13]  /*06c0*/  ISETP.NE.AND P0, PT, R2, 0x1, PT ;  /* 0x000000010200780c */ /* 0x004fda0003f05270 */
[----:B------:R-:W-:Y:S05]  /*06d0*/  @P0 BRA `(.L_x_10) ;  /* 0x0000000000580947 */ /* 0x000fea0003800000 */
[----:B-1----:R-:W1:Y:S01]  /*06e0*/  S2UR UR4, SR_CgaCtaId ;  /* 0x00000000000479c3 */ /* 0x002e620000008800 */
        /* <DEDUP_REMOVED lines=12> */
[----:B-1----:R2:W1:Y:S01]  /*07b0*/  SYNCS.EXCH.64 URZ, [UR4+0x40], UR8 ;  /* 0x0000400804ff75b2 */ /* 0x0024620008000100 */
[----:B------:R2:W1:Y:S01]  /*07c0*/  SYNCS.EXCH.64 URZ, [UR4+0x60], UR6 ;  /* 0x0000600604ff75b2 */ /* 0x0004620008000100 */
[----:B------:R2:W1:Y:S01]  /*07d0*/  SYNCS.EXCH.64 URZ, [UR4+0x48], UR8 ;  /* 0x0000480804ff75b2 */ /* 0x0004620008000100 */
[----:B------:R2:W1:Y:S01]  /*07e0*/  SYNCS.EXCH.64 URZ, [UR4+0x68], UR6 ;  /* 0x0000680604ff75b2 */ /* 0x0004620008000100 */
[----:B------:R2:W1:Y:S01]  /*07f0*/  SYNCS.EXCH.64 URZ, [UR4+0x50], UR8 ;  /* 0x0000500804ff75b2 */ /* 0x0004620008000100 */
[----:B------:R2:W1:Y:S01]  /*0800*/  SYNCS.EXCH.64 URZ, [UR4+0x70], UR6 ;  /* 0x0000700604ff75b2 */ /* 0x0004620008000100 */
[----:B------:R2:W1:Y:S01]  /*0810*/  SYNCS.EXCH.64 URZ, [UR4+0x58], UR8 ;  /* 0x0000580804ff75b2 */ /* 0x0004620008000100 */
[----:B------:R2:W1:Y:S02]  /*0820*/  SYNCS.EXCH.64 URZ, [UR4+0x78], UR6 ;  /* 0x0000780604ff75b2 */ /* 0x0004640008000100 */
[----:B--2---:R-:W-:Y:S01]  /*0830*/  NOP ;  /* 0x0000000000007918 */ /* 0x004fe20000000000 */
.L_x_10:
[----:B------:R-:W2:Y:S01]  /*0840*/  SHFL.IDX PT, R2, R82, RZ, 0x1f ;  /* 0x00001fff52027589 */ /* 0x000ea200000e0000 */
[----:B------:R-:W-:Y:S01]  /*0850*/  NOP ;  /* 0x0000000000007918 */ /* 0x000fe20000000000 */
[----:B--2---:R-:W-:-:S13]  /*0860*/  ISETP.NE.AND P0, PT, R2, 0x3, PT ;  /* 0x000000030200780c */ /* 0x004fda0003f05270 */
[----:B------:R-:W-:Y:S05]  /*0870*/  @P0 BRA `(.L_x_11) ;  /* 0x0000000000300947 */ /* 0x000fea0003800000 */
[----:B-1----:R-:W1:Y:S01]  /*0880*/  S2UR UR6, SR_CgaCtaId ;  /* 0x00000000000679c3 */ /* 0x002e620000008800 */
[----:B------:R-:W-:Y:S01]  /*0890*/  UMOV UR4, 0x400 ;  /* 0x0000040000047882 */ /* 0x000fe20000000000 */
[----:B------:R-:W-:Y:S01]  /*08a0*/  UMOV UR5, 0x20 ;  /* 0x0000002000057882 */ /* 0x000fe20000000000 */
[----:B------:R-:W-:Y:S01]  /*08b0*/  ELECT P0, URZ, PT ;  /* 0x0000000000ff782f */ /* 0x000fe20003800000 */
[----:B-1----:R-:W-:Y:S02]  /*08c0*/  ULEA UR6, UR6, UR4, 0x18 ;  /* 0x0000000406067291 */ /* 0x002fe4000f8ec0ff */
[----:B------:R-:W-:-:S04]  /*08d0*/  UIADD3 UR4, UPT, UPT, -UR5, 0x100000, URZ ;  /* 0x0010000005047890 */ /* 0x000fc8000fffe1ff */
[----:B------:R-:W-:Y:S02]  /*08e0*/  USHF.L.U32 UR5, UR4, 0xb, URZ ;  /* 0x0000000b04057899 */ /* 0x000fe400080006ff */
[----:B------:R-:W-:Y:S01]  /*08f0*/  USHF.L.U32 UR4, UR4, 0x1, URZ ;  /* 0x0000000104047899 */ /* 0x000fe200080006ff */
[----:B------:R-:W1:Y:S11]  /*0900*/  FENCE.VIEW.ASYNC.S ;  /* 0x00000000000073c6 */ /* 0x000e760000000000 */
[----:B-1----:R2:W1:Y:S01]  /*0910*/  SYNCS.EXCH.64 URZ, [UR6+0x80], UR4 ;  /* 0x0000800406ff75b2 */ /* 0x0024620008000100 */
[----:B------:R2:W1:Y:S02]  /*0920*/  SYNCS.EXCH.64 URZ, [UR6+0x88], UR4 ;  /* 0x0000880406ff75b2 */ /* 0x0004640008000100 */
[----:B--2---:R-:W-:Y:S01]  /*0930*/  NOP ;  /* 0x0000000000007918 */ /* 0x004fe20000000000 */
.L_x_11:
[----:B------:R-:W2:Y:S01]  /*0940*/  SHFL.IDX PT, R2, R82, RZ, 0x1f ;  /* 0x00001fff52027589 */ /* 0x000ea200000e0000 */
[----:B------:R-:W-:Y:S01]  /*0950*/  NOP ;  /* 0x0000000000007918 */ /* 0x000fe20000000000 */
[----:B--2---:R-:W-:-:S13]  /*0960*/  ISETP.NE.AND P0, PT, R2, 0x4, PT ;  /* 0x000000040200780c */ /* 0x004fda0003f05270 */
[----:B------:R-:W-:Y:S05]  /*0970*/  @P0 BRA `(.L_x_12) ;  /* 0x00000000004c0947 */ /* 0x000fea0003800000 */
[----:B-1----:R-:W1:Y:S01]  /*0980*/  S2UR UR6, SR_CgaCtaId ;  /* 0x00000000000679c3 */ /* 0x002e620000008800 */
[----:B------:R-:W-:Y:S01]  /*0990*/  UMOV UR4, 0x1e0 ;  /* 0x000001e000047882 */ /* 0x000fe20000000000 */
[----:B------:R-:W-:Y:S01]  /*09a0*/  UMOV UR5, 0x400 ;  /* 0x0000040000057882 */ /* 0x000fe20000000000 */
[----:B------:R-:W-:Y:S01]  /*09b0*/  USEL UR4, UR4, 0x1a0, UP3 ;  /* 0x000001a004047887 */ /* 0x000fe20009800000 */
[----:B------:R-:W-:Y:S01]  /*09c0*/  UMOV UR8, 0x1 ;  /* 0x0000000100087882 */ /* 0x000fe20000000000 */
[----:B------:R-:W-:Y:S01]  /*09d0*/  ELECT P0, URZ, PT ;  /* 0x0000000000ff782f */ /* 0x000fe20003800000 */
[----:B------:R-:W-:-:S04]  /*09e0*/  UIADD3 UR8, UPT, UPT, -UR8, 0x100000, URZ ;  /* 0x0010000008087890 */ /* 0x000fc8000fffe1ff */
[----:B------:R-:W-:Y:S02]  /*09f0*/  USHF.L.U32 UR9, UR8, 0xb, URZ ;  /* 0x0000000b08097899 */ /* 0x000fe400080006ff */
[----:B------:R-:W-:Y:S02]  /*0a00*/  USHF.L.U32 UR8, UR8, 0x1, URZ ;  /* 0x0000000108087899 */ /* 0x000fe400080006ff */
[----:B-1----:R-:W-:Y:S02]  /*0a10*/  ULEA UR6, UR6, UR5, 0x18 ;  /* 0x0000000506067291 */ /* 0x002fe4000f8ec0ff */
[----:B------:R-:W-:-:S04]  /*0a20*/  UIADD3 UR4, UPT, UPT, -UR4, 0x100000, URZ ;  /* 0x0010000004047890 */ /* 0x000fc8000fffe1ff */
[----:B------:R-:W-:Y:S02]  /*0a30*/  USHF.L.U32 UR5, UR4, 0xb, URZ ;  /* 0x0000000b04057899 */ /* 0x000fe400080006ff */
[----:B------:R-:W-:Y:S01]  /*0a40*/  USHF.L.U32 UR4, UR4, 0x1, URZ ;  /* 0x0000000104047899 */ /* 0x000fe200080006ff */
[----:B------:R-:W1:Y:S03]  /*0a50*/  FENCE.VIEW.ASYNC.S ;  /* 0x00000000000073c6 */ /* 0x000e660000000000 */
[----:B-1----:R2:W1:Y:S08]  /*0a60*/  SYNCS.EXCH.64 URZ, [UR6+0x90], UR8 ;  /* 0x0000900806ff75b2 */ /* 0x0024700008000100 */
[----:B------:R2:W1:Y:S01]  /*0a70*/  SYNCS.EXCH.64 URZ, [UR6+0xa0], UR4 ;  /* 0x0000a00406ff75b2 */ /* 0x0004620008000100 */
[----:B------:R2:W1:Y:S01]  /*0a80*/  SYNCS.EXCH.64 URZ, [UR6+0x98], UR8 ;  /* 0x0000980806ff75b2 */ /* 0x0004620008000100 */
[----:B------:R2:W1:Y:S02]  /*0a90*/  SYNCS.EXCH.64 URZ, [UR6+0xa8], UR4 ;  /* 0x0000a80406ff75b2 */ /* 0x0004640008000100 */
[----:B--2---:R-:W-:Y:S01]  /*0aa0*/  NOP ;  /* 0x0000000000007918 */ /* 0x004fe20000000000 */
.L_x_12:
        /* <DEDUP_REMOVED lines=26> */
.L_x_13:
[----:B------:R-:W2:Y:S01]  /*0c50*/  SHFL.IDX PT, R2, R82, RZ, 0x1f ;  /* 0x00001fff52027589 */ /* 0x000ea200000e0000 */
[----:B------:R-:W-:Y:S01]  /*0c60*/  NOP ;  /* 0x0000000000007918 */ /* 0x000fe20000000000 */
[----:B--2---:R-:W-:-:S13]  /*0c70*/  ISETP.NE.AND P0, PT, R2, 0x3, PT ;  /* 0x000000030200780c */ /* 0x004fda0003f05270 */
[----:B------:R-:W-:Y:S05]  /*0c80*/  @P0 BRA `(.L_x_14) ;  /* 0x0000000000380947 */ /* 0x000fea0003800000 */
[----:B------:R-:W2:Y:S01]  /*0c90*/  S2UR UR5, SR_CgaCtaId ;  /* 0x00000000000579c3 */ /* 0x000ea20000008800 */
[----:B-1----:R-:W-:Y:S01]  /*0ca0*/  UMOV UR4, 0x400 ;  /* 0x0000040000047882 */ /* 0x002fe20000000000 */
[----:B------:R-:W-:Y:S01]  /*0cb0*/  UMOV UR6, 0x20 ;  /* 0x0000002000067882 */ /* 0x000fe20000000000 */
[----:B------:R-:W-:Y:S01]  /*0cc0*/  ELECT P0, URZ, PT ;  /* 0x0000000000ff782f */ /* 0x000fe20003800000 */
[----:B------:R-:W-:-:S04]  /*0cd0*/  UIADD3 UR6, UPT, UPT, -UR6, 0x100000, URZ ;  /* 0x0010000006067890 */ /* 0x000fc8000fffe1ff */
[----:B------:R-:W-:Y:S02]  /*0ce0*/  USHF.L.U32 UR7, UR6, 0xb, URZ ;  /* 0x0000000b06077899 */ /* 0x000fe400080006ff */
[----:B------:R-:W-:Y:S02]  /*0cf0*/  USHF.L.U32 UR6, UR6, 0x1, URZ ;  /* 0x0000000106067899 */ /* 0x000fe400080006ff */
[----:B--2---:R-:W-:Y:S01]  /*0d00*/  ULEA UR4, UR5, UR4, 0x18 ;  /* 0x0000000405047291 */ /* 0x004fe2000f8ec0ff */
[----:B------:R-:W1:Y:S11]  /*0d10*/  FENCE.VIEW.ASYNC.S ;  /* 0x00000000000073c6 */ /* 0x000e760000000000 */
[----:B-1----:R2:W1:Y:S01]  /*0d20*/  SYNCS.EXCH.64 URZ, [UR4+0xf0], UR6 ;  /* 0x0000f00604ff75b2 */ /* 0x0024620008000100 */
[----:B------:R2:W1:Y:S01]  /*0d30*/  SYNCS.EXCH.64 URZ, [UR4+0x100], UR6 ;  /* 0x0001000604ff75b2 */ /* 0x0004620008000100 */
[----:B------:R2:W1:Y:S01]  /*0d40*/  SYNCS.EXCH.64 URZ, [UR4+0xf8], UR6 ;  /* 0x0000f80604ff75b2 */ /* 0x0004620008000100 */
[----:B------:R2:W1:Y:S02]  /*0d50*/  SYNCS.EXCH.64 URZ, [UR4+0x108], UR6 ;  /* 0x0001080604ff75b2 */ /* 0x0004640008000100 */
[----:B--2---:R-:W-:Y:S01]  /*0d60*/  NOP ;  /* 0x0000000000007918 */ /* 0x004fe20000000000 */
.L_x_14:
[----:B-1----:R-:W1:Y:S01]  /*0d70*/  LDCU UR4, c[0x0][0x36c] ;  /* 0x00006d80ff0477ac */ /* 0x002e620008000800 */
[----:B------:R-:W-:Y:S01]  /*0d80*/  ISETP.NE.OR P3, PT, R0, 0x2, !P3 ;  /* 0x000000020000780c */ /* 0x000fe20005f65670 */
[----:B------:R-:W-:Y:S01]  /*0d90*/  NOP ;  /* 0x0000000000007918 */ /* 0x000fe20000000000 */
[----:B------:R-:W-:Y:S01]  /*0da0*/  LOP3.LUT R0, R94, 0x1f, RZ, 0xc0, !PT ;  /* 0x0000001f5e007812 */ /* 0x000fe200078ec0ff */
[----:B------:R-:W-:Y:S02]  /*0db0*/  UISETP.NE.AND UP4, UPT, UR17, URZ, UPT ;  /* 0x000000ff1100728c */ /* 0x000fe4000bf85270 */
[----:B-1----:R-:W-:-:S09]  /*0dc0*/  UISETP.EQ.U32.AND UP5, UPT, UR4, 0x1, UPT ;  /* 0x000000010400788c */ /* 0x002fd2000bfa2070 */
[----:B------:R-:W-:Y:S05]  /*0dd0*/  BRA.U !UP5, `(.L_x_15) ;  /* 0x000000010d087547 */ /* 0x000fea000b800000 */
[----:B---34-:R-:W-:Y:S01]  /*0de0*/  UCGABAR_ARV ;  /* 0x00000000000079c7 */ /* 0x018fe20008000000 */
[----:B------:R-:W-:Y:S05]  /*0df0*/  BRA `(.L_x_16) ;  /* 0x0000000000047947 */ /* 0x000fea0003800000 */
.L_x_15:
[----:B---34-:R-:W-:Y:S01]  /*0e00*/  NOP ;  /* 0x0000000000007918 */ /* 0x018fe20000000000 */
.L_x_16:
[----:B------:R-:W1:Y:S01]  /*0e10*/  S2UR UR7, SR_CTAID.X ;  /* 0x00000000000779c3 */ /* 0x000e620000002500 */
[----:B------:R-:W-:-:S05]  /*0e20*/  CS2R.32 R84, SR_CgaSize ;  /* 0x0000000000547805 */ /* 0x000fca0000008a00 */
[----:B------:R-:W-:-:S05]  /*0e30*/  IMAD R84, R84, -0xa0, RZ ;  /* 0xffffff6054547824 */ /* 0x000fca00078e02ff */
[----:B------:R-:W-:-:S14]  /*0e40*/  R2UR UR5, R84 ;  /* 0x00000000540572ca */ /* 0x000fdc00000e0000 */
[----:B------:R-:W2:Y:S01]  /*0e50*/  LDCU UR5, c[0x0][UR5+0x2b0] ;  /* 0x00005600050577ac */ /* 0x000ea20008000800 */
[----:B------:R-:W-:-:S05]  /*0e60*/  CS2R.32 R84, SR_CgaSize ;  /* 0x0000000000547805 */ /* 0x000fca0000008a00 */
[----:B------:R-:W-:-:S05]  /*0e70*/  IMAD R84, R84, -0xa0, RZ ;  /* 0xffffff6054547824 */ /* 0x000fca00078e02ff */
[----:B------:R-:W-:-:S14]  /*0e80*/  R2UR UR4, R84 ;  /* 0x00000000540472ca */ /* 0x000fdc00000e0000 */
[----:B------:R-:W3:Y:S01]  /*0e90*/  LDCU UR4, c[0x0][UR4+0x2b4] ;  /* 0x00005680040477ac */ /* 0x000ee20008000800 */
[----:B------:R-:W4:Y:S01]  /*0ea0*/  S2UR UR8, SR_CTAID.Y ;  /* 0x00000000000879c3 */ /* 0x000f220000002600 */
[----:B------:R-:W-:-:S05]  /*0eb0*/  CS2R.32 R84, SR_CgaSize ;  /* 0x0000000000547805 */ /* 0x000fca0000008a00 */
[----:B------:R-:W-:-:S05]  /*0ec0*/  IMAD R84, R84, -0xa0, RZ ;  /* 0xffffff6054547824 */ /* 0x000fca00078e02ff */
[----:B------:R-:W-:-:S14]  /*0ed0*/  R2UR UR9, R84 ;  /* 0x00000000540972ca */ /* 0x000fdc00000e0000 */
[----:B------:R-:W3:Y:S01]  /*0ee0*/  LDCU UR9, c[0x0][UR9+0x2a0] ;  /* 0x00005400090977ac */ /* 0x000ee20008000800 */
[----:B------:R-:W-:-:S05]  /*0ef0*/  CS2R.32 R84, SR_CgaSize ;  /* 0x0000000000547805 */ /* 0x000fca0000008a00 */
[----:B------:R-:W-:-:S05]  /*0f00*/  IMAD R84, R84, -0xa0, RZ ;  /* 0xffffff6054547824 */ /* 0x000fca00078e02ff */
[----:B------:R-:W-:-:S14]  /*0f10*/  R2UR UR10, R84 ;  /* 0x00000000540a72ca */ /* 0x000fdc00000e0000 */
[----:B------:R-:W3:Y:S01]  /*0f20*/  LDCU UR10, c[0x0][UR10+0x2a4] ;  /* 0x000054800a0a77ac */ /* 0x000ee20008000800 */
[----:B------:R-:W3:Y:S01]  /*0f30*/  S2UR UR11, SR_CgaCtaId ;  /* 0x00000000000b79c3 */ /* 0x000ee20000008800 */
[----:B------:R-:W3:Y:S01]  /*0f40*/  LDCU UR21, c[0x0][0xb24] ;  /* 0x00016480ff1577ac */ /* 0x000ee20008000800 */
[----:B------:R-:W3:Y:S01]  /*0f50*/  LDCU UR42, c[0x0][0xb24] ;  /* 0x00016480ff2a77ac */ /* 0x000ee20008000800 */
[----:B-1----:R-:W-:-:S05]  /*0f60*/  I2FP.F32.U32 R3, UR7 ;  /* 0x0000000700037c45 */ /* 0x002fca0008201000 */
[----:B------:R-:W1:Y:S01]  /*0f70*/  S2UR UR36, SR_CTAID.Z ;  /* 0x00000000002479c3 */ /* 0x000e620000002700 */
[----:B------:R-:W1:Y:S01]  /*0f80*/  LDCU UR27, c[0x0][0xb30] ;  /* 0x00016600ff1b77ac */ /* 0x000e620008000800 */
[----:B--2---:R-:W-:Y:S01]  /*0f90*/  FMUL R3, R3, UR5 ;  /* 0x0000000503037c20 */ /* 0x004fe20008400000 */
[----:B------:R-:W-:Y:S01]  /*0fa0*/  UMOV UR16, UR7 ;  /* 0x0000000700107c82 */ /* 0x000fe20008000000 */
[----:B----4-:R-:W-:Y:S01]  /*0fb0*/  I2FP.F32.U32 R2, UR8 ;  /* 0x0000000800027c45 */ /* 0x010fe20008201000 */
[----:B------:R-:W-:-:S03]  /*0fc0*/  UMOV UR20, UR8 ;  /* 0x0000000800147c82 */ /* 0x000fc60008000000 */
[----:B------:R-:W2:Y:S01]  /*0fd0*/  F2I.U32.TRUNC.NTZ R3, R3 ;  /* 0x0000000300037305 */ /* 0x000ea2000020f000 */
[----:B---3--:R-:W-:Y:S01]  /*0fe0*/  UISETP.GE.AND UP2, UPT, UR21, 0x1, UPT ;  /* 0x000000011500788c */ /* 0x008fe2000bf46270 */
[----:B------:R-:W-:Y:S01]  /*0ff0*/  FMUL R2, R2, UR4 ;  /* 0x0000000402027c20 */ /* 0x000fe20008400000 */
[----:B------:R-:W-:-:S05]  /*1000*/  USHF.L.U32 UR28, UR11, 0xb, URZ ;  /* 0x0000000b0b1c7899 */ /* 0x000fca00080006ff */
[----:B------:R-:W3:Y:S01]  /*1010*/  F2I.U32.TRUNC.NTZ R2, R2 ;  /* 0x0000000200027305 */ /* 0x000ee2000020f000 */
[----:B--2---:R-:W-:Y:S02]  /*1020*/  R2UR UR4, R3 ;  /* 0x00000000030472ca */ /* 0x004fe400000e0000 */
[----:B---3--:R-:W-:Y:S02]  /*1030*/  R2UR UR6, R2 ;  /* 0x00000000020672ca */ /* 0x008fe400000e0000 */
[----:B------:R-:W-:-:S09]  /*1040*/  PRMT R2, RZ, 0x7610, R2 ;  /* 0x00007610ff027816 */ /* 0x000fd20000000002 */
[----:B------:R-:W-:-:S04]  /*1050*/  UIADD3 UR5, UPT, UPT, -UR4, URZ, URZ ;  /* 0x000000ff04057290 */ /* 0x000fc8000fffe1ff */
[----:B------:R-:W-:Y:S02]  /*1060*/  UIMAD UR5, UR9, UR5, UR7 ;  /* 0x00000005090572a4 */ /* 0x000fe4000f8e0207 */
[----:B------:R-:W-:-:S04]  /*1070*/  UIADD3 UR4, UPT, UPT, -UR6, URZ, URZ ;  /* 0x000000ff06047290 */ /* 0x000fc8000fffe1ff */
[----:B------:R-:W-:Y:S01]  /*1080*/  IMAD.U32 R84, RZ, RZ, UR5 ;  /* 0x00000005ff547e24 */ /* 0x000fe2000f8e00ff */
[----:B------:R-:W-:-:S06]  /*1090*/  UIMAD UR4, UR10, UR4, UR8 ;  /* 0x000000040a0472a4 */ /* 0x000fcc000f8e0208 */
[----:B------:R-:W-:Y:S01]  /*10a0*/  IMAD.U32 R83, RZ, RZ, UR4 ;  /* 0x00000004ff537e24 */ /* 0x000fe2000f8e00ff */
[----:B-1----:R-:W-:Y:S06]  /*10b0*/  BRA.U UP4, `(.L_x_17) ;  /* 0x00000001042c7547 */ /* 0x002fec000b800000 */
[----:B------:R-:W-:Y:S02]  /*10c0*/  R2UR UR5, R83 ;  /* 0x00000000530572ca */ /* 0x000fe400000e0000 */
[----:B------:R-:W-:-:S11]  /*10d0*/  R2UR UR4, R84 ;  /* 0x00000000540472ca */ /* 0x000fd600000e0000 */
[----:B------:R-:W-:Y:S02]  /*10e0*/  UISETP.NE.AND UP0, UPT, UR5, URZ, UPT ;  /* 0x000000ff0500728c */ /* 0x000fe4000bf05270 */
[----:B------:R-:W-:Y:S02]  /*10f0*/  UISETP.NE.AND UP1, UPT, UR5, 0x1, UPT ;  /* 0x000000010500788c */ /* 0x000fe4000bf25270 */
[----:B------:R-:W-:-:S04]  /*1100*/  UISETP.EQ.OR UP0, UPT, UR4, URZ, !UP0 ;  /* 0x000000ff0400728c */ /* 0x000fc8000c702670 */
[----:B------:R-:W-:Y:S02]  /*1110*/  USEL UR5, URZ, 0x1, !UP0 ;  /* 0x00000001ff057887 */ /* 0x000fe4000c000000 */
[----:B------:R-:W-:Y:S02]  /*1120*/  UISETP.NE.AND UP0, UPT, UR4, URZ, UPT ;  /* 0x000000ff0400728c */ /* 0x000fe4000bf05270 */
[----:B------:R-:W-:-:S04]  /*1130*/  USEL UR4, URZ, 0x2, UP1 ;  /* 0x00000002ff047887 */ /* 0x000fc80008800000 */
[----:B------:R-:W-:-:S04]  /*1140*/  USEL UR4, UR4, 0x2, UP0 ;  /* 0x0000000204047887 */ /* 0x000fc80008000000 */
[----:B------:R-:W-:-:S06]  /*1150*/  UIADD3 UR4, UPT, UPT, UR5, UR4, URZ ;  /* 0x0000000405047290 */ /* 0x000fcc000fffe0ff */
[----:B------:R-:W-:Y:S02]  /*1160*/  IMAD.U32 R2, RZ, RZ, UR4 ;  /* 0x00000004ff027e24 */ /* 0x000fe4000f8e00ff */
.L_x_17:
[----:B------:R-:W-:Y:S05]  /*1170*/  BRA.U !UP2, `(.L_x_18) ;  /* 0x000000010ad47547 */ /* 0x000fea000b800000 */
[----:B------:R-:W1:Y:S01]  /*1180*/  LDCU.128 UR12, c[0x0][0xb10] ;  /* 0x00016200ff0c77ac */ /* 0x000e620008000c00 */
[----:B------:R-:W2:Y:S01]  /*1190*/  LDCU UR6, c[0x0][0x370] ;  /* 0x00006e00ff0677ac */ /* 0x000ea20008000800 */
[----:B------:R-:W3:Y:S01]  /*11a0*/  LDCU UR5, c[0x0][0x374] ;  /* 0x00006e80ff0577ac */ /* 0x000ee20008000800 */
[----:B------:R-:W4:Y:S01]  /*11b0*/  LDCU UR26, c[0x0][0xb0c] ;  /* 0x00016180ff1a77ac */ /* 0x000f220008000800 */
[----:B------:R-:W4:Y:S01]  /*11c0*/  LDCU UR4, c[0x0][0xb20] ;  /* 0x00016400ff0477ac */ /* 0x000f220008000800 */
[----:B------:R-:W4:Y:S01]  /*11d0*/  LDCU.64 UR8, c[0x0][0xb28] ;  /* 0x00016500ff0877ac */ /* 0x000f220008000a00 */
[----:B-1----:R-:W-:Y:S02]  /*11e0*/  UISETP.NE.AND UP0, UPT, UR14, 0x1, UPT ;  /* 0x000000010e00788c */ /* 0x002fe4000bf05270 */
[----:B---3--:R-:W-:Y:S02]  /*11f0*/  UIMAD.WIDE.U32 UR10, UR5, UR15, URZ ;  /* 0x0000000f050a72a5 */ /* 0x008fe4000f8e00ff */
[----:B--2---:R-:W-:-:S02]  /*1200*/  UIMAD.WIDE.U32 UR22, UR6, UR12, URZ ;  /* 0x0000000c061672a5 */ /* 0x004fc4000f8e00ff */
[----:B----4-:R-:W-:Y:S02]  /*1210*/  UISETP.NE.AND UP1, UPT, UR26, 0x1, UPT ;  /* 0x000000011a00788c */ /* 0x010fe4000bf25270 */
[----:B------:R-:W-:Y:S01]  /*1220*/  UISETP.NE.AND UP2, UPT, UR21, 0x1, UPT ;  /* 0x000000011500788c */ /* 0x000fe2000bf45270 */
[----:B------:R-:W-:Y:S02]  /*1230*/  UMOV UR10, UR11 ;  /* 0x0000000b000a7c82 */ /* 0x000fe40008000000 */
[----:B------:R-:W-:Y:S01]  /*1240*/  UMOV UR22, UR23 ;  /* 0x0000001700167c82 */ /* 0x000fe20008000000 */
[----:B------:R-:W-:Y:S02]  /*1250*/  @UP0 USHF.R.U32.HI UR5, URZ, UR4, UR10 ;  /* 0x00000004ff050299 */ /* 0x000fe4000801160a */
[----:B------:R-:W-:Y:S02]  /*1260*/  UIMAD.WIDE.U32 UR24, UR20, UR15, URZ ;  /* 0x0000000f141872a5 */ /* 0x000fe4000f8e00ff */
[----:B------:R-:W-:-:S02]  /*1270*/  UIMAD.WIDE.U32 UR10, UR5, UR8, URZ ;  /* 0x00000008050a72a5 */ /* 0x000fc4000f8e00ff */
[----:B------:R-:W-:Y:S02]  /*1280*/  @UP1 USHF.R.U32.HI UR6, URZ, UR13, UR22 ;  /* 0x0000000dff061299 */ /* 0x000fe40008011616 */
[----:B------:R-:W-:Y:S02]  /*1290*/  UIMAD.WIDE.U32 UR18, UR16, UR12, URZ ;  /* 0x0000000c101272a5 */ /* 0x000fe4000f8e00ff */
[----:B------:R-:W-:Y:S01]  /*12a0*/  UIMAD.WIDE.U32 UR22, UR6, UR8, URZ ;  /* 0x00000008061672a5 */ /* 0x000fe2000f8e00ff */
[----:B------:R-:W-:Y:S01]  /*12b0*/  UMOV UR24, UR25 ;  /* 0x0000001900187c82 */ /* 0x000fe20008000000 */
[----:B------:R-:W-:Y:S01]  /*12c0*/  UMOV UR10, UR11 ;  /* 0x0000000b000a7c82 */ /* 0x000fe20008000000 */
[----:B------:R-:W-:Y:S02]  /*12d0*/  USHF.R.U32.HI UR24, URZ, UR4, UR24 ;  /* 0x00000004ff187299 */ /* 0x000fe40008011618 */
[----:B------:R-:W-:Y:S02]  /*12e0*/  @UP2 USHF.R.U32.HI UR5, URZ, UR9, UR10 ;  /* 0x00000009ff052299 */ /* 0x000fe4000801160a */
[----:B------:R-:W-:Y:S01]  /*12f0*/  UMOV UR7, UR23 ;  /* 0x0000001700077c82 */ /* 0x000fe20008000000 */
[----:B------:R-:W-:Y:S01]  /*1300*/  UMOV UR18, UR19 ;  /* 0x0000001300127c82 */ /* 0x000fe20008000000 */
[----:B------:R-:W-:-:S02]  /*1310*/  @UP2 USHF.R.U32.HI UR6, URZ, UR9, UR7 ;  /* 0x00000009ff062299 */ /* 0x000fc40008011607 */
[----:B------:R-:W-:Y:S02]  /*1320*/  USHF.R.U32.HI UR18, URZ, UR13, UR18 ;  /* 0x0000000dff127299 */ /* 0x000fe40008011612 */
[----:B------:R-:W-:Y:S02]  /*1330*/  USEL UR4, UR20, UR24, !UP0 ;  /* 0x0000001814047287 */ /* 0x000fe4000c000000 */
[----:B------:R-:W-:Y:S02]  /*1340*/  UIMAD UR7, UR5, UR21, URZ ;  /* 0x00000015050772a4 */ /* 0x000fe4000f8e02ff */
[----:B------:R-:W-:Y:S02]  /*1350*/  USEL UR5, UR16, UR18, !UP1 ;  /* 0x0000001210057287 */ /* 0x000fe4000c800000 */
[----:B------:R-:W-:Y:S02]  /*1360*/  UIMAD UR12, UR6, UR21, URZ ;  /* 0x00000015060c72a4 */ /* 0x000fe4000f8e02ff */
[----:B------:R-:W-:-:S02]  /*1370*/  UISETP.GE.AND UP0, UPT, UR4, UR7, UPT ;  /* 0x000000070400728c */ /* 0x000fc4000bf06270 */
[----:B------:R-:W-:Y:S02]  /*1380*/  UIMAD.WIDE.U32 UR10, UR4, UR8, URZ ;  /* 0x00000008040a72a5 */ /* 0x000fe4000f8e00ff */
[----:B------:R-:W-:Y:S02]  /*1390*/  UISETP.GE.OR UP0, UPT, UR5, UR12, UP0 ;  /* 0x0000000c0500728c */ /* 0x000fe40008706670 */
[----:B------:R-:W-:Y:S02]  /*13a0*/  UIMAD.WIDE.U32 UR12, UR5, UR8, URZ ;  /* 0x00000008050c72a5 */ /* 0x000fe4000f8e00ff */
[----:B------:R-:W-:Y:S01]  /*13b0*/  UIADD3 UR10, UPT, UPT, -UR4, URZ, URZ ;  /* 0x000000ff040a7290 */ /* 0x000fe2000fffe1ff */
[----:B------:R-:W-:Y:S01]  /*13c0*/  UMOV UR8, UR11 ;  /* 0x0000000b00087c82 */ /* 0x000fe20008000000 */
[----:B------:R-:W-:Y:S02]  /*13d0*/  UIADD3 UR11, UPT, UPT, -UR5, URZ, URZ ;  /* 0x000000ff050b7290 */ /* 0x000fe4000fffe1ff */
[----:B------:R-:W-:-:S03]  /*13e0*/  USHF.R.U32.HI UR8, URZ, UR9, UR8 ;  /* 0x00000009ff087299 */ /* 0x000fc60008011608 */
[----:B------:R-:W-:Y:S01]  /*13f0*/  @!UP0 UMOV UR7, UR13 ;  /* 0x0000000d00078c82 */ /* 0x000fe20008000000 */
[----:B------:R-:W-:Y:S02]  /*1400*/  UIMAD UR20, UR14, UR10, UR20 ;  /* 0x0000000a0e1472a4 */ /* 0x000fe4000f8e0214 */
[----:B------:R-:W-:Y:S02]  /*1410*/  USEL UR8, UR4, UR8, !UP2 ;  /* 0x0000000804087287 */ /* 0x000fe4000d000000 */
[----:B------:R-:W-:Y:S02]  /*1420*/  @!UP0 USHF.R.U32.HI UR7, URZ, UR9, UR7 ;  /* 0x00000009ff078299 */ /* 0x000fe40008011607 */
[----:B------:R-:W-:Y:S02]  /*1430*/  UIADD3 UR9, UPT, UPT, -UR8, URZ, URZ ;  /* 0x000000ff08097290 */ /* 0x000fe4000fffe1ff */
[----:B------:R-:W-:Y:S02]  /*1440*/  @!UP0 USEL UR7, UR5, UR7, !UP2 ;  /* 0x0000000705078287 */ /* 0x000fe4000d000000 */
[----:B------:R-:W-:-:S02]  /*1450*/  UIMAD UR9, UR21, UR9, UR4 ;  /* 0x00000009150972a4 */ /* 0x000fc4000f8e0204 */
[----:B------:R-:W-:Y:S02]  /*1460*/  @!UP0 UIADD3 UR8, UPT, UPT, UR8, -UR7, URZ ;  /* 0x8000000708088290 */ /* 0x000fe4000fffe0ff */
[----:B------:R-:W-:Y:S02]  /*1470*/  @!UP0 UIMAD UR6, UR9, UR6, UR7 ;  /* 0x00000006090682a4 */ /* 0x000fe4000f8e0207 */
[----:B------:R-:W-:Y:S02]  /*1480*/  @!UP0 UIMAD UR4, UR8, UR21, UR5 ;  /* 0x00000015080482a4 */ /* 0x000fe4000f8e0205 */
[----:B------:R-:W-:Y:S02]  /*1490*/  UIMAD UR16, UR26, UR11, UR16 ;  /* 0x0000000b1a1072a4 */ /* 0x000fe4000f8e0210 */
[----:B------:R-:W-:Y:S01]  /*14a0*/  UIMAD UR20, UR4, UR14, UR20 ;  /* 0x0000000e041472a4 */ /* 0x000fe2000f8e0214 */
[----:B------:R-:W-:Y:S02]  /*14b0*/  @!UP0 UMOV UR5, UR6 ;  /* 0x0000000600058c82 */ /* 0x000fe40008000000 */
[----:B------:R-:W-:-:S12]  /*14c0*/  UIMAD UR16, UR5, UR26, UR16 ;  /* 0x0000001a051072a4 */ /* 0x000fd8000f8e0210 */
.L_x_18:
[----:B------:R-:W-:Y:S02]  /*14d0*/  UISETP.NE.AND UP1, UPT, UR27, 0x1, UPT ;  /* 0x000000011b00788c */ /* 0x000fe4000bf25270 */
[----:B------:R-:W-:Y:S02]  /*14e0*/  UISETP.NE.AND UP0, UPT, UR17, 0x2, UPT ;  /* 0x000000021100788c */ /* 0x000fe4000bf05270 */
[----:B------:R-:W-:-:S05]  /*14f0*/  ULOP3.LUT UR28, UR28, 0x800, URZ, 0xc0, !UPT ;  /* 0x000008001c1c7892 */ /* 0x000fca000f8ec0ff */
[----:B------:R-:W-:Y:S07]  /*1500*/  BRA.U UP1, `(.L_x_19) ;  /* 0x0000000101447547 */ /* 0x000fee000b800000 */
[----:B------:R-:W1:Y:S01]  /*1510*/  LDCU.128 UR8, c[0x0][0xb10] ;  /* 0x00016200ff0877ac */ /* 0x000e620008000c00 */
[----:B------:R-:W2:Y:S01]  /*1520*/  LDCU UR12, c[0x0][0xb0c] ;  /* 0x00016180ff0c77ac */ /* 0x000ea20008000800 */
[----:B------:R-:W3:Y:S01]  /*1530*/  LDCU UR13, c[0x0][0xb20] ;  /* 0x00016400ff0d77ac */ /* 0x000ee20008000800 */
[----:B-1----:R-:W-:Y:S02]  /*1540*/  UIMAD.WIDE.U32 UR6, UR16, UR8, URZ ;  /* 0x00000008100672a5 */ /* 0x002fe4000f8e00ff */
[----:B------:R-:W-:Y:S02]  /*1550*/  UIMAD.WIDE.U32 UR4, UR20, UR11, URZ ;  /* 0x0000000b140472a5 */ /* 0x000fe4000f8e00ff */
[----:B--2---:R-:W-:Y:S02]  /*1560*/  UISETP.NE.AND UP2, UPT, UR12, 0x1, UPT ;  /* 0x000000010c00788c */ /* 0x004fe4000bf45270 */
[----:B------:R-:W-:Y:S01]  /*1570*/  UISETP.NE.AND UP1, UPT, UR10, 0x1, UPT ;  /* 0x000000010a00788c */ /* 0x000fe2000bf25270 */
[----:B------:R-:W-:-:S02]  /*1580*/  UMOV UR6, UR7 ;  /* 0x0000000700067c82 */ /* 0x000fc40008000000 */
[----:B------:R-:W-:Y:S01]  /*1590*/  UMOV UR4, UR5 ;  /* 0x0000000500047c82 */ /* 0x000fe20008000000 */
[----:B------:R-:W-:Y:S02]  /*15a0*/  USHF.R.U32.HI UR6, URZ, UR9, UR6 ;  /* 0x00000009ff067299 */ /* 0x000fe40008011606 */
[----:B---3--:R-:W-:Y:S02]  /*15b0*/  USHF.R.U32.HI UR4, URZ, UR13, UR4 ;  /* 0x0000000dff047299 */ /* 0x008fe40008011604 */
[----:B------:R-:W-:Y:S02]  /*15c0*/  USEL UR5, UR16, UR6, !UP2 ;  /* 0x0000000610057287 */ /* 0x000fe4000d000000 */
[----:B------:R-:W-:-:S04]  /*15d0*/  USEL UR4, UR20, UR4, !UP1 ;  /* 0x0000000414047287 */ /* 0x000fc8000c800000 */
[----:B------:R-:W-:Y:S02]  /*15e0*/  UIADD3 UR6, UPT, UPT, UR5, -UR4, URZ ;  /* 0x8000000405067290 */ /* 0x000fe4000fffe0ff */
[----:B------:R-:W-:Y:S02]  /*15f0*/  UIADD3 UR4, UPT, UPT, -UR5, UR4, URZ ;  /* 0x0000000405047290 */ /* 0x000fe4000fffe1ff */
[----:B------:R-:W-:Y:S02]  /*1600*/  UIMAD UR20, UR6, UR10, UR20 ;  /* 0x0000000a061472a4 */ /* 0x000fe4000f8e0214 */
[----:B------:R-:W-:-:S12]  /*1610*/  UIMAD UR16, UR4, UR12, UR16 ;  /* 0x0000000c041072a4 */ /* 0x000fd8000f8e0210 */
.L_x_19:
[----:B------:R-:W-:Y:S05]  /*1620*/  BRA.U !UP5, `(.L_x_20) ;  /* 0x000000010d0c7547 */ /* 0x000fea000b800000 */
[----:B------:R-:W-:Y:S01]  /*1630*/  UCGABAR_WAIT ;  /* 0x0000000000007dc7 */ /* 0x000fe20008000000 */
[----:B------:R-:W-:Y:S01]  /*1640*/  CCTL.IVALL ;  /* 0x00000000ff00798f */ /* 0x000fe20002000000 */
[----:B------:R-:W-:Y:S05]  /*1650*/  BRA `(.L_x_21) ;  /* 0x0000000000047947 */ /* 0x000fea0003800000 */
.L_x_20:
[----:B------:R-:W-:Y:S06]  /*1660*/  BAR.SYNC.DEFER_BLOCKING 0x0 ;  /* 0x0000000000007b1d */ /* 0x000fec0000010000 */
.L_x_21:
[----:B------:R-:W-:Y:S05]  /*1670*/  BRA.U UP0, `(.L_x_22) ;  /* 0x0000001100c47547 */ /* 0x000fea000b800000 */
[----:B------:R-:W1:Y:S01]  /*1680*/  LDCU UR6, c[0x0][0x38c] ;  /* 0x00007180ff0677ac */ /* 0x000e620008000800 */
[----:B------:R-:W2:Y:S01]  /*1690*/  S2UR UR8, SR_CgaCtaId ;  /* 0x00000000000879c3 */ /* 0x000ea20000008800 */
[----:B------:R-:W-:Y:S01]  /*16a0*/  PLOP3.LUT P1, PT, PT, PT, UP3, 0x80, 0x8 ;  /* 0x000000000008781c */ /* 0x000fe20003f2f038 */
[----:B------:R-:W-:Y:S01]  /*16b0*/  IMAD.MOV.U32 R12, RZ, RZ, 0x1 ;  /* 0x00000001ff0c7424 */ /* 0x000fe200078e00ff */
[----:B------:R-:W-:Y:S01]  /*16c0*/  UMOV UR7, 0x400 ;  /* 0x0000040000077882 */ /* 0x000fe20000000000 */
[----:B------:R-:W-:Y:S01]  /*16d0*/  UISETP.NE.AND UP1, UPT, UR17, URZ, UPT ;  /* 0x000000ff1100728c */ /* 0x000fe2000bf25270 */
[----:B------:R-:W-:Y:S02]  /*16e0*/  ISETP.EQ.OR P2, PT, R0, RZ, P3 ;  /* 0x000000ff0000720c */ /* 0x000fe40001f42670 */
[----:B------:R-:W-:Y:S02]  /*16f0*/  CS2R R10, SRZ ;  /* 0x00000000000a7805 */ /* 0x000fe4000001ff00 */
[----:B------:R-:W-:Y:S01]  /*1700*/  PLOP3.LUT P1, PT, P1, PT, PT, 0x8, 0x80 ;  /* 0x000000000080781c */ /* 0x000fe20000f2e170 */
[----:B------:R-:W-:Y:S01]  /*1710*/  IMAD.MOV.U32 R9, RZ, RZ, RZ ;  /* 0x000000ffff097224 */ /* 0x000fe200078e00ff */
[----:B------:R-:W3:Y:S01]  /*1720*/  LDCU UR40, c[0x0][0x370] ;  /* 0x00006e00ff2877ac */ /* 0x000ee20008000800 */
[----:B------:R-:W-:Y:S01]  /*1730*/  IMAD.MOV.U32 R8, RZ, RZ, 0x1 ;  /* 0x00000001ff087424 */ /* 0x000fe200078e00ff */
[----:B------:R-:W4:Y:S01]  /*1740*/  LDCU.64 UR26, c[0x0][0x348] ;  /* 0x00006900ff1a77ac */ /* 0x000f220008000a00 */
[----:B-1----:R-:W-:-:S02]  /*1750*/  UIADD3 UR5, UPT, UPT, UR6, 0x3f, URZ ;  /* 0x0000003f06057890 */ /* 0x002fc4000fffe0ff */
[----:B------:R-:W-:Y:S02]  /*1760*/  USHF.R.U32.HI UR45, URZ, 0x6, UR28 ;  /* 0x00000006ff2d7899 */ /* 0x000fe4000801161c */
[----:B------:R-:W-:Y:S02]  /*1770*/  USHF.R.S32.HI UR4, URZ, 0x1f, UR5 ;  /* 0x0000001fff047899 */ /* 0x000fe40008011405 */
[----:B------:R-:W-:Y:S02]  /*1780*/  UIADD3 UR46, UPT, UPT, UR6, 0x7e, URZ ;  /* 0x0000007e062e7890 */ /* 0x000fe4000fffe0ff */
[----:B------:R-:W-:Y:S02]  /*1790*/  ULEA.HI UR4, UR4, UR5, URZ, 0x6 ;  /* 0x0000000504047291 */ /* 0x000fe4000f8f30ff */
[----:B------:R-:W-:Y:S02]  /*17a0*/  UIADD3 UR5, UPT, UPT, UR6, -0x1, URZ ;  /* 0xffffffff06057890 */ /* 0x000fe4000fffe0ff */
[----:B------:R-:W-:-:S02]  /*17b0*/  USHF.R.S32.HI UR43, URZ, 0x6, UR4 ;  /* 0x00000006ff2b7899 */ /* 0x000fc40008011404 */
[----:B------:R-:W-:Y:S02]  /*17c0*/  UISETP.GE.U32.AND UP2, UPT, UR5, -0x7f, UPT ;  /* 0xffffff810500788c */ /* 0x000fe4000bf46070 */
[----:B------:R-:W-:Y:S02]  /*17d0*/  UISETP.LT.U32.AND UP0, UPT, UR43, 0x4, UPT ;  /* 0x000000042b00788c */ /* 0x000fe4000bf01070 */
[----:B--2---:R-:W-:Y:S02]  /*17e0*/  ULEA UR7, UR8, UR7, 0x18 ;  /* 0x0000000708077291 */ /* 0x004fe4000f8ec0ff */
[----:B------:R-:W-:Y:S02]  /*17f0*/  USEL UR41, UR43, 0x4, UP0 ;  /* 0x000000042b297887 */ /* 0x000fe40008000000 */
[----:B------:R-:W-:Y:S02]  /*1800*/  ULEA UR29, UR28, UR7, 0x1 ;  /* 0x000000071c1d7291 */ /* 0x000fe4000f8e08ff */
[----:B------:R-:W-:-:S02]  /*1810*/  UIADD3 UR21, UPT, UPT, UR41, -0x1, URZ ;  /* 0xffffffff29157890 */ /* 0x000fc4000fffe0ff */
[----:B------:R-:W-:Y:S01]  /*1820*/  @UP2 UIADD3 UR21, UPT, UPT, UR41, URZ, URZ ;  /* 0x000000ff29152290 */ /* 0x000fe2000fffe0ff */
[----:B------:R-:W1:Y:S01]  /*1830*/  LDCU UR39, c[0x0][0x374] ;  /* 0x00006e80ff2777ac */ /* 0x000e620008000800 */
[----:B------:R-:W-:Y:S02]  /*1840*/  USEL UR24, UR48, 0x2, UP1 ;  /* 0x0000000230187887 */ /* 0x000fe40008800000 */
[----:B------:R-:W-:Y:S02]  /*1850*/  UIADD3 UR29, UPT, UPT, UR29, 0x8800, URZ ;  /* 0x000088001d1d7890 */ /* 0x000fe4000fffe0ff */
[----:B------:R-:W-:Y:S02]  /*1860*/  UIADD3 UR44, UPT, UPT, UR43, -UR41, URZ ;  /* 0x800000292b2c7290 */ /* 0x000fe4000fffe0ff */
[----:B------:R-:W-:Y:S01]  /*1870*/  UIADD3 UR21, UPT, UPT, UR21, 0x1, URZ ;  /* 0x0000000115157890 */ /* 0x000fe2000fffe0ff */
[----:B---34-:R-:W-:-:S11]  /*1880*/  UMOV UR5, URZ ;  /* 0x000000ff00057c82 */ /* 0x018fd60008000000 */
.L_x_42:
[----:B------:R-:W2:Y:S02]  /*1890*/  S2UR UR4, SR_CgaCtaId ;  /* 0x00000000000479c3 */ /* 0x000ea40000008800 */
[----:B--2---:R-:W-:-:S09]  /*18a0*/  UISETP.NE.AND UP0, UPT, UR4, URZ, UPT ;  /* 0x000000ff0400728c */ /* 0x004fd2000bf05270 */
[----:B-1----:R-:W-:Y:S05]  /*18b0*/  BRA.U UP0, `(.L_x_23) ;  /* 0x0000000100287547 */ /* 0x002fea000b800000 */
[----:B------:R-:W-:Y:S02]  /*18c0*/  LEA R0, R9, UR7, 0x3 ;  /* 0x0000000709007c11 */ /* 0x000fe4000f8e18ff */
[----:B------:R-:W-:-:S04]  /*18d0*/  SHF.L.U32 R3, R8, 0x1f, RZ ;  /* 0x0000001f08037819 */ /* 0x000fc800000006ff */
[----:B------:R-:W2:Y:S02]  /*18e0*/  SYNCS.PHASECHK.TRANS64.TRYWAIT P0, [R0+URZ+0x100], R3 ;  /* 0x00010003000075a7 */ /* 0x000ea400080011ff */
[----:B--2---:R-:W-:Y:S05]  /*18f0*/  @!P0 BRA `(.L_x_24) ;  /* 0x0000007c00448947 */ /* 0x004fea0003800000 */
.L_x_138:
[----:B------:R3:W-:Y:S01]  /*1900*/  SYNCS.ARRIVE.TRANS64.A1T0 RZ, [R0+URZ+0xf0], RZ ;  /* 0x0000f0ff00ff79a7 */ /* 0x0007e200081000ff */
[----:B------:R-:W-:-:S05]  /*1910*/  VIADD R9, R9, 0x1 ;  /* 0x0000000109097836 */ /* 0x000fca0000000000 */
[----:B------:R-:W-:-:S04]  /*1920*/  ISETP.NE.AND P0, PT, R9, 0x2, PT ;  /* 0x000000020900780c */ /* 0x000fc80003f05270 */
[----:B--2---:R-:W-:Y:S02]  /*1930*/  SEL R3, RZ, 0x1, P0 ;  /* 0x00000001ff037807 */ /* 0x004fe40000000000 */
[----:B------:R-:W-:Y:S02]  /*1940*/  SEL R9, R9, RZ, P0 ;  /* 0x000000ff09097207 */ /* 0x000fe40000000000 */
[----:B------:R-:W-:-:S07]  /*1950*/  LOP3.LUT R8, R8, R3, RZ, 0x3c, !PT ;  /* 0x0000000308087212 */ /* 0x000fce00078e3cff */
.L_x_23:
[----:B------:R-:W-:Y:S01]  /*1960*/  ULEA UR4, UR5, UR7, 0x3 ;  /* 0x0000000705047291 */ /* 0x000fe2000f8e18ff */
[----:B---3--:R-:W-:Y:S01]  /*1970*/  SHF.L.U32 R0, R12, 0x1f, RZ ;  /* 0x0000001f0c007819 */ /* 0x008fe200000006ff */
[----:B------:R-:W-:Y:S02]  /*1980*/  UISETP.GE.U32.AND UP0, UPT, UR46, 0x7f, UPT ;  /* 0x0000007f2e00788c */ /* 0x000fe4000bf06070 */
[----:B------:R-:W-:Y:S02]  /*1990*/  USHF.L.U32 UR11, UR20, 0x8, URZ ;  /* 0x00000008140b7899 */ /* 0x000fe400080006ff */
[----:B------:R-:W-:Y:S01]  /*19a0*/  ULEA UR35, UR16, UR45, 0x6 ;  /* 0x0000002d10237291 */ /* 0x000fe2000f8e30ff */
[----:B------:R-:W-:Y:S02]  /*19b0*/  UMOV UR13, URZ ;  /* 0x000000ff000d7c82 */ /* 0x000fe40008000000 */
[----:B------:R2:W3:Y:S02]  /*19c0*/  SYNCS.PHASECHK.TRANS64.TRYWAIT P0, [UR4+0x20], R0 ;  /* 0x00002000ff0075a7 */ /* 0x0004e40008001104 */
[----:B------:R-:W-:Y:S07]  /*19d0*/  BRA.U !UP0, `(.L_x_25) ;  /* 0x0000000108c07547 */ /* 0x000fee000b800000 */
[----:B------:R-:W-:Y:S01]  /*19e0*/  UMOV UR6, URZ ;  /* 0x000000ff00067c82 */ /* 0x000fe20008000000 */
[----:B------:R-:W-:-:S05]  /*19f0*/  UMOV UR4, UR5 ;  /* 0x0000000500047c82 */ /* 0x000fca0008000000 */
.L_x_31:
[----:B------:R-:W-:Y:S01]  /*1a00*/  ULEA UR33, UR4, UR7, 0x3 ;  /* 0x0000000704217291 */ /* 0x000fe2000f8e18ff */
[----:B---3--:R-:W-:Y:S01]  /*1a10*/  @!P3 MOV R2, 0xa000 ;  /* 0x0000a0000002b802 */ /* 0x008fe20000000f00 */
[----:B-1-3--:R-:W-:Y:S10]  /*1a20*/  @P0 BRA `(.L_x_26) ;  /* 0x00000000000c0947 */ /* 0x00aff40003800000 */
[----:B------:R-:W-:-:S04]  /*1a30*/  SHF.L.U32 R3, R12, 0x1f, RZ ;  /* 0x0000001f0c037819 */ /* 0x000fc800000006ff */
[----:B------:R-:W3:Y:S02]  /*1a40*/  SYNCS.PHASECHK.TRANS64.TRYWAIT P0, [UR33+0x20], R3 ;  /* 0x00002003ff0075a7 */ /* 0x000ee40008001121 */
[----:B---3--:R-:W-:Y:S05]  /*1a50*/  @!P0 BRA `(.L_x_27) ;  /* 0x0000007c00008947 */ /* 0x008fea0003800000 */
.L_x_26:
[----:B------:R3:W-:Y:S01]  /*1a60*/  @!P3 SYNCS.ARRIVE.TRANS64 RZ, [UR33], R2 ;  /* 0x00000002ffffb9a7 */ /* 0x0007e20008000021 */
[----:B------:R-:W-:-:S04]  /*1a70*/  ULOP3.LUT UR5, UR24, 0x2, URZ, 0xfc, !UPT ;  /* 0x0000000218057892 */ /* 0x000fc8000f8efcff */
[----:B------:R-:W-:-:S09]  /*1a80*/  UISETP.NE.AND UP0, UPT, UR5, 0x2, UPT ;  /* 0x000000020500788c */ /* 0x000fd2000bf05270 */
[----:B------:R-:W-:Y:S05]  /*1a90*/  BRA.U UP0, `(.L_x_28) ;  /* 0x0000000100047547 */ /* 0x000fea000b800000 */
[----:B-1----:R-:W-:Y:S05]  /*1aa0*/  BPT.TRAP 0x1 ;  /* 0x000000040000795c */ /* 0x002fea0000300000 */
.L_x_28:
[----:B------:R-:W-:Y:S04]  /*1ab0*/  BSSY.RECONVERGENT B0, `(.L_x_29) ;  /* 0x0000003000007945 */ /* 0x000fe80003800200 */
[----:B------:R-:W-:Y:S05]  /*1ac0*/  @P2 BRA `(.L_x_30) ;  /* 0x0000000000042947 */ /* 0x000fea0003800000 */
[----:B-1----:R-:W-:Y:S05]  /*1ad0*/  BPT.TRAP 0x1 ;  /* 0x000000040000795c */ /* 0x002fea0000300000 */
.L_x_30:
[----:B-1----:R-:W-:Y:S05]  /*1ae0*/  BSYNC.RECONVERGENT B0 ;  /* 0x0000000000007941 */ /* 0x002fea0003800200 */
.L_x_29:
[----:B------:R-:W-:Y:S02]  /*1af0*/  UIADD3 UR5, UPT, UPT, UR4, 0x1, URZ ;  /* 0x0000000104057890 */ /* 0x000fe4000fffe0ff */
[----:B------:R-:W-:Y:S02]  /*1b00*/  UIADD3 UR16, UP1, UPT, UR26, 0x80, URZ ;  /* 0x000000801a107890 */ /* 0x000fe4000ff3e0ff */
[----:B------:R-:W-:Y:S02]  /*1b10*/  UISETP.NE.AND UP0, UPT, UR5, 0x4, UPT ;  /* 0x000000040500788c */ /* 0x000fe4000bf05270 */
[----:B------:R-:W-:Y:S02]  /*1b20*/  USHF.L.U32 UR34, UR6, 0x6, URZ ;  /* 0x0000000606227899 */ /* 0x000fe400080006ff */
[----:B------:R-:W-:Y:S02]  /*1b30*/  USEL UR9, URZ, 0x1, UP0 ;  /* 0x00000001ff097887 */ /* 0x000fe40008000000 */
[----:B------:R-:W-:-:S02]  /*1b40*/  USEL UR5, UR5, URZ, UP0 ;  /* 0x000000ff05057287 */ /* 0x000fc40008000000 */
[----:B------:R-:W-:Y:S02]  /*1b50*/  UIADD3 UR14, UP0, UPT, UR26, 0x180, URZ ;  /* 0x000001801a0e7890 */ /* 0x000fe4000ff1e0ff */
[----:B------:R-:W-:Y:S01]  /*1b60*/  ULEA UR8, UR5, UR7, 0x3 ;  /* 0x0000000705087291 */ /* 0x000fe2000f8e18ff */
[----:B------:R-:W-:Y:S01]  /*1b70*/  LOP3.LUT R12, R12, UR9, RZ, 0x3c, !PT ;  /* 0x000000090c0c7c12 */ /* 0x000fe2000f8e3cff */
[----:B------:R-:W-:Y:S02]  /*1b80*/  ULEA UR9, UR4, UR28, 0xc ;  /* 0x0000001c04097291 */ /* 0x000fe4000f8e60ff */
[----:B------:R-:W-:Y:S01]  /*1b90*/  UIADD3.X UR17, UPT, UPT, URZ, UR27, URZ, UP1, !UPT ;  /* 0x0000001bff117290 */ /* 0x000fe20008ffe4ff */
[----:B--2---:R-:W-:Y:S01]  /*1ba0*/  SHF.L.U32 R0, R12, 0x1f, RZ ;  /* 0x0000001f0c007819 */ /* 0x004fe200000006ff */
[----:B------:R-:W-:Y:S02]  /*1bb0*/  ULEA UR9, UR9, UR7, 0x1 ;  /* 0x0000000709097291 */ /* 0x000fe4000f8e08ff */
[----:B------:R-:W-:Y:S01]  /*1bc0*/  UIADD3.X UR15, UPT, UPT, URZ, UR27, URZ, UP0, !UPT ;  /* 0x0000001bff0f7290 */ /* 0x000fe200087fe4ff */
[----:B------:R4:W1:Y:S01]  /*1bd0*/  SYNCS.PHASECHK.TRANS64.TRYWAIT P0, [UR8+0x20], R0 ;  /* 0x00002000ff0075a7 */ /* 0x0008620008001108 */
[----:B------:R-:W-:-:S02]  /*1be0*/  ULEA UR8, UR4, UR7, 0xf ;  /* 0x0000000704087291 */ /* 0x000fc4000f8e78ff */
[----:B------:R-:W-:Y:S02]  /*1bf0*/  UIADD3 UR32, UPT, UPT, UR9, 0x8800, URZ ;  /* 0x0000880009207890 */ /* 0x000fe4000fffe0ff */
[----:B------:R-:W-:Y:S01]  /*1c00*/  UIADD3 UR8, UPT, UPT, UR8, 0x10800, URZ ;  /* 0x0001080008087890 */ /* 0x000fe2000fffe0ff */
[----:B------:R-:W-:Y:S01]  /*1c10*/  UMOV UR13, 0x30000 ;  /* 0x00030000000d7882 */ /* 0x000fe20000000000 */
[----:B------:R-:W-:Y:S01]  /*1c20*/  UMOV UR18, 0x0 ;  /* 0x0000000000127882 */ /* 0x000fe20000000000 */
[----:B------:R-:W-:Y:S01]  /*1c30*/  UMOV UR19, 0x10000000 ;  /* 0x1000000000137882 */ /* 0x000fe20000000000 */
[----:B------:R-:W-:Y:S01]  /*1c40*/  UMOV UR12, UR36 ;  /* 0x00000024000c7c82 */ /* 0x000fe20008000000 */
[----:B------:R-:W-:Y:S01]  /*1c50*/  UMOV UR9, UR33 ;  /* 0x0000002100097c82 */ /* 0x000fe20008000000 */
[----:B------:R-:W-:Y:S01]  /*1c60*/  UMOV UR10, UR34 ;  /* 0x00000022000a7c82 */ /* 0x000fe20008000000 */
[----:B------:R2:W-:Y:S01]  /*1c70*/  UTMALDG.3D.MULTICAST [UR32], [UR16], UR13, desc[UR18] ;  /* 0x00001220100073b4 */ /* 0x0005e2000801180d */
[----:B------:R-:W-:Y:S01]  /*1c80*/  UIADD3 UR6, UPT, UPT, UR6, 0x1, URZ ;  /* 0x0000000106067890 */ /* 0x000fe2000fffe0ff */
[----:B------:R-:W-:-:S03]  /*1c90*/  UMOV UR4, UR5 ;  /* 0x0000000500047c82 */ /* 0x000fc60008000000 */
[----:B------:R-:W-:Y:S01]  /*1ca0*/  UISETP.NE.AND UP0, UPT, UR6, UR21, UPT ;  /* 0x000000150600728c */ /* 0x000fe2000bf05270 */
[----:B------:R4:W-:Y:S01]  /*1cb0*/  UTMALDG.3D [UR8], [UR14], desc[UR18] ;  /* 0x000012080e0075b4 */ /* 0x0009e20008011000 */
[----:B--2---:R-:W-:-:S07]  /*1cc0*/  UMOV UR13, UR21 ;  /* 0x00000015000d7c82 */ /* 0x004fce0008000000 */
[----:B----4-:R-:W-:Y:S05]  /*1cd0*/  BRA.U UP0, `(.L_x_31) ;  /* 0xfffffffd00487547 */ /* 0x010fea000b83ffff */
.L_x_25:
[----:B------:R-:W-:Y:S01]  /*1ce0*/  ULEA UR4, UR5, UR7, 0x3 ;  /* 0x0000000705047291 */ /* 0x000fe2000f8e18ff */
[----:B--2---:R-:W-:Y:S01]  /*1cf0*/  SHF.L.U32 R0, R12, 0x1f, RZ ;  /* 0x0000001f0c007819 */ /* 0x004fe200000006ff */
[----:B------:R-:W-:Y:S01]  /*1d00*/  @!P1 SYNCS.ARRIVE.TRANS64.A1T0 RZ, [UR7+0x88], RZ ;  /* 0x000088ffffff99a7 */ /* 0x000fe20008100007 */
[----:B------:R-:W-:-:S06]  /*1d10*/  UISETP.GT.AND UP0, UPT, UR43, UR41, UPT ;  /* 0x000000292b00728c */ /* 0x000fcc000bf04270 */
[----:B-1-3--:R1:W2:Y:S03]  /*1d20*/  SYNCS.PHASECHK.TRANS64.TRYWAIT P0, [UR4+0x20], R0 ;  /* 0x00002000ff0075a7 */ /* 0x00a2a60008001104 */
[----:B------:R-:W-:Y:S05]  /*1d30*/  BRA.U !UP0, `(.L_x_32) ;  /* 0x0000000108bc7547 */ /* 0x000fea000b800000 */
[----:B------:R-:W-:Y:S01]  /*1d40*/  UIADD3 UR25, UPT, UPT, UR44, UR13, URZ ;  /* 0x0000000d2c197290 */ /* 0x000fe2000fffe0ff */
[----:B------:R-:W-:-:S11]  /*1d50*/  UMOV UR4, UR5 ;  /* 0x0000000500047c82 */ /* 0x000fd60008000000 */
.L_x_38:
[----:B------:R-:W-:Y:S01]  /*1d60*/  ULEA UR17, UR4, UR7, 0x3 ;  /* 0x0000000704117291 */ /* 0x000fe2000f8e18ff */
[----:B--2---:R-:W-:Y:S01]  /*1d70*/  @!P3 MOV R2, 0xa000 ;  /* 0x0000a0000002b802 */ /* 0x004fe20000000f00 */
[----:B--2-4-:R-:W-:Y:S10]  /*1d80*/  @P0 BRA `(.L_x_33) ;  /* 0x00000000000c0947 */ /* 0x014ff40003800000 */
[----:B------:R-:W-:-:S04]  /*1d90*/  SHF.L.U32 R3, R12, 0x1f, RZ ;  /* 0x0000001f0c037819 */ /* 0x000fc800000006ff */
[----:B------:R-:W2:Y:S02]  /*1da0*/  SYNCS.PHASECHK.TRANS64.TRYWAIT P0, [UR17+0x20], R3 ;  /* 0x00002003ff0075a7 */ /* 0x000ea40008001111 */
[----:B--2---:R-:W-:Y:S05]  /*1db0*/  @!P0 BRA `(.L_x_34) ;  /* 0x0000007800408947 */ /* 0x004fea0003800000 */
.L_x_33:
[----:B------:R2:W-:Y:S01]  /*1dc0*/  @!P3 SYNCS.ARRIVE.TRANS64 RZ, [UR17], R2 ;  /* 0x00000002ffffb9a7 */ /* 0x0005e20008000011 */
[----:B------:R-:W-:-:S04]  /*1dd0*/  ULOP3.LUT UR5, UR24, 0x2, URZ, 0xfc, !UPT ;  /* 0x0000000218057892 */ /* 0x000fc8000f8efcff */
[----:B------:R-:W-:-:S09]  /*1de0*/  UISETP.NE.AND UP0, UPT, UR5, 0x2, UPT ;  /* 0x000000020500788c */ /* 0x000fd2000bf05270 */
[----:B------:R-:W-:Y:S05]  /*1df0*/  BRA.U UP0, `(.L_x_35) ;  /* 0x0000000100047547 */ /* 0x000fea000b800000 */
[----:B------:R-:W-:Y:S05]  /*1e00*/  BPT.TRAP 0x1 ;  /* 0x000000040000795c */ /* 0x000fea0000300000 */
.L_x_35:
[----:B------:R-:W-:Y:S04]  /*1e10*/  BSSY.RECONVERGENT B0, `(.L_x_36) ;  /* 0x0000003000007945 */ /* 0x000fe80003800200 */
[----:B------:R-:W-:Y:S05]  /*1e20*/  @P2 BRA `(.L_x_37) ;  /* 0x0000000000042947 */ /* 0x000fea0003800000 */
[----:B------:R-:W-:Y:S05]  /*1e30*/  BPT.TRAP 0x1 ;  /* 0x000000040000795c */ /* 0x000fea0000300000 */
.L_x_37:
[----:B------:R-:W-:Y:S05]  /*1e40*/  BSYNC.RECONVERGENT B0 ;  /* 0x0000000000007941 */ /* 0x000fea0003800200 */
.L_x_36:
[----:B------:R-:W-:Y:S02]  /*1e50*/  UIADD3 UR5, UPT, UPT, UR4, 0x1, URZ ;  /* 0x0000000104057890 */ /* 0x000fe4000fffe0ff */
[----:B------:R-:W-:Y:S02]  /*1e60*/  UIADD3 UR14, UP1, UPT, UR26, 0x80, URZ ;  /* 0x000000801a0e7890 */ /* 0x000fe4000ff3e0ff */
[----:B------:R-:W-:Y:S02]  /*1e70*/  UISETP.NE.AND UP0, UPT, UR5, 0x4, UPT ;  /* 0x000000040500788c */ /* 0x000fe4000bf05270 */
[----:B------:R-:W-:Y:S02]  /*1e80*/  USHF.L.U32 UR18, UR13, 0x6, URZ ;  /* 0x000000060d127899 */ /* 0x000fe400080006ff */
[----:B------:R-:W-:Y:S02]  /*1e90*/  USEL UR8, URZ, 0x1, UP0 ;  /* 0x00000001ff087887 */ /* 0x000fe40008000000 */
[----:B------:R-:W-:-:S02]  /*1ea0*/  USEL UR5, UR5, URZ, UP0 ;  /* 0x000000ff05057287 */ /* 0x000fc40008000000 */
[----:B------:R-:W-:Y:S02]  /*1eb0*/  UIADD3 UR22, UP0, UPT, UR26, 0x180, URZ ;  /* 0x000001801a167890 */ /* 0x000fe4000ff1e0ff */
[----:B------:R-:W-:Y:S01]  /*1ec0*/  LOP3.LUT R12, R12, UR8, RZ, 0x3c, !PT ;  /* 0x000000080c0c7c12 */ /* 0x000fe2000f8e3cff */
[----:B------:R-:W-:Y:S02]  /*1ed0*/  ULEA UR6, UR5, UR7, 0x3 ;  /* 0x0000000705067291 */ /* 0x000fe4000f8e18ff */
[----:B------:R-:W-:Y:S01]  /*1ee0*/  ULEA UR8, UR4, UR7, 0xf ;  /* 0x0000000704087291 */ /* 0x000fe2000f8e78ff */
[----:B-1----:R-:W-:Y:S01]  /*1ef0*/  SHF.L.U32 R0, R12, 0x1f, RZ ;  /* 0x0000001f0c007819 */ /* 0x002fe200000006ff */
[----:B------:R-:W-:Y:S02]  /*1f00*/  ULEA UR16, UR4, UR29, 0xd ;  /* 0x0000001d04107291 */ /* 0x000fe4000f8e68ff */
[----:B------:R-:W-:Y:S02]  /*1f10*/  UIADD3.X UR15, UPT, UPT, URZ, UR27, URZ, UP1, !UPT ;  /* 0x0000001bff0f7290 */ /* 0x000fe40008ffe4ff */
[----:B------:R-:W-:Y:S01]  /*1f20*/  UIADD3 UR8, UPT, UPT, UR8, 0x10800, URZ ;  /* 0x0001080008087890 */ /* 0x000fe2000fffe0ff */
[----:B------:R3:W4:Y:S01]  /*1f30*/  SYNCS.PHASECHK.TRANS64.TRYWAIT P0, [UR6+0x20], R0 ;  /* 0x00002000ff0075a7 */ /* 0x0007220008001106 */
[----:B------:R-:W-:Y:S01]  /*1f40*/  UIADD3.X UR23, UPT, UPT, URZ, UR27, URZ, UP0, !UPT ;  /* 0x0000001bff177290 */ /* 0x000fe200087fe4ff */
[----:B------:R-:W-:Y:S01]  /*1f50*/  UMOV UR6, 0x30000 ;  /* 0x0003000000067882 */ /* 0x000fe20000000000 */
[----:B------:R-:W-:Y:S01]  /*1f60*/  UMOV UR30, 0x0 ;  /* 0x00000000001e7882 */ /* 0x000fe20000000000 */
[----:B------:R-:W-:Y:S01]  /*1f70*/  UMOV UR31, 0x10000000 ;  /* 0x10000000001f7882 */ /* 0x000fe20000000000 */
[----:B------:R-:W-:Y:S01]  /*1f80*/  UMOV UR19, UR35 ;  /* 0x0000002300137c82 */ /* 0x000fe20008000000 */
[----:B------:R-:W-:Y:S01]  /*1f90*/  UMOV UR20, UR36 ;  /* 0x0000002400147c82 */ /* 0x000fe20008000000 */
[----:B------:R-:W-:Y:S01]  /*1fa0*/  UMOV UR12, UR36 ;  /* 0x00000024000c7c82 */ /* 0x000fe20008000000 */
[----:B------:R-:W-:Y:S01]  /*1fb0*/  UMOV UR9, UR17 ;  /* 0x0000001100097c82 */ /* 0x000fe20008000000 */
[----:B------:R-:W-:Y:S01]  /*1fc0*/  UMOV UR10, UR18 ;  /* 0x00000012000a7c82 */ /* 0x000fe20008000000 */
[----:B------:R3:W-:Y:S01]  /*1fd0*/  UTMALDG.3D.MULTICAST [UR16], [UR14], UR6, desc[UR30] ;  /* 0x00001e100e0073b4 */ /* 0x0007e20008011806 */
[----:B------:R-:W-:Y:S01]  /*1fe0*/  UIADD3 UR13, UPT, UPT, UR13, 0x1, URZ ;  /* 0x000000010d0d7890 */ /* 0x000fe2000fffe0ff */
[----:B------:R-:W-:-:S03]  /*1ff0*/  UMOV UR4, UR5 ;  /* 0x0000000500047c82 */ /* 0x000fc60008000000 */
[----:B------:R-:W-:Y:S01]  /*2000*/  UISETP.NE.AND UP0, UPT, UR13, UR25, UPT ;  /* 0x000000190d00728c */ /* 0x000fe2000bf05270 */
[----:B------:R3:W-:Y:S08]  /*2010*/  UTMALDG.3D [UR8], [UR22], desc[UR30] ;  /* 0x00001e08160075b4 */ /* 0x0007f00008011000 */
[----:B---3--:R-:W-:Y:S05]  /*2020*/  BRA.U UP0, `(.L_x_38) ;  /* 0xfffffffd004c7547 */ /* 0x008fea000b83ffff */
.L_x_32:
[C---:B------:R-:W-:Y:S01]  /*2030*/  LEA R3, R11.reuse, UR7, 0x3 ;  /* 0x000000070b037c11 */ /* 0x040fe2000f8e18ff */
[----:B------:R-:W-:Y:S01]  /*2040*/  NOP ;  /* 0x0000000000007918 */ /* 0x000fe20000000000 */
[----:B-1----:R-:W-:Y:S02]  /*2050*/  SHF.L.U32 R0, R10, 0x1f, RZ ;  /* 0x0000001f0a007819 */ /* 0x002fe400000006ff */
[----:B------:R-:W-:Y:S02]  /*2060*/  LEA R5, R11, UR7, 0x4 ;  /* 0x000000070b057c11 */ /* 0x000fe4000f8e20ff */
[----:B--2-4-:R-:W1:Y:S02]  /*2070*/  SYNCS.PHASECHK.TRANS64.TRYWAIT P0, [R3+URZ+0x90], R0 ;  /* 0x00009000030075a7 */ /* 0x014e6400080011ff */
[----:B-1----:R-:W-:Y:S05]  /*2080*/  @!P0 BRA `(.L_x_39) ;  /* 0x0000007400a48947 */ /* 0x002fea0003800000 */
.L_x_141:
[----:B------:R-:W2:Y:S01]  /*2090*/  LDS.128 R4, [R5+0x120] ;  /* 0x0001200005047984 */ /* 0x000ea20000000c00 */
[----:B------:R-:W-:Y:S01]  /*20a0*/  UISETP.GE.AND UP0, UPT, UR42, 0x1, UPT ;  /* 0x000000012a00788c */ /* 0x000fe2000bf06270 */
[----:B------:R-:W-:Y:S01]  /*20b0*/  @!PT LDS RZ, [RZ] ;  /* 0x00000000fffff984 */ /* 0x000fe20000000800 */
[----:B------:R-:W-:Y:S01]  /*20c0*/  @!PT LDS RZ, [RZ] ;  /* 0x00000000fffff984 */ /* 0x000fe20000000800 */
[----:B------:R-:W-:Y:S01]  /*20d0*/  @!PT LDS RZ, [RZ] ;  /* 0x00000000fffff984 */ /* 0x000fe20000000800 */
[----:B------:R-:W-:Y:S01]  /*20e0*/  @!PT LDS RZ, [RZ] ;  /* 0x00000000fffff984 */ /* 0x000fe20000000800 */
[----:B------:R3:W-:Y:S06]  /*20f0*/  MEMBAR.ALL.CTA ;  /* 0x0000000000007992 */ /* 0x0007ec0000008000 */
[----:B---3--:R-:W3:Y:S01]  /*2100*/  FENCE.VIEW.ASYNC.S ;  /* 0x00000000000073c6 */ /* 0x008ee20000000000 */
[----:B--2---:R-:W-:-:S13]  /*2110*/  LOP3.LUT P0, RZ, R6, 0x1, RZ, 0xc0, !PT ;  /* 0x0000000106ff7812 */ /* 0x004fda000780c0ff */
[----:B---3--:R-:W-:Y:S01]  /*2120*/  VOTEU.ANY UP1, P0 ;  /* 0x0000000000ff7886 */ /* 0x008fe20000020100 */
[----:B------:R-:W-:-:S13]  /*2130*/  PLOP3.LUT P0, PT, PT, PT, UP1, 0x80, 0x8 ;  /* 0x000000000008781c */ /* 0x000fda0003f0f018 */
[----:B-1----:R-:W-:Y:S02]  /*2140*/  @P0 LOP3.LUT R0, R5, 0xffff, RZ, 0xc0, !PT ;  /* 0x0000ffff05000812 */ /* 0x002fe400078ec0ff */
[----:B------:R-:W-:Y:S02]  /*2150*/  @P0 MOV R2, R4 ;  /* 0x0000000400020202 */ /* 0x000fe40000000f00 */
[----:B------:R-:W-:Y:S01]  /*2160*/  @P0 R2UR UR6, R0 ;  /* 0x00000000000602ca */ /* 0x000fe200000e0000 */
[----:B------:R-:W-:Y:S01]  /*2170*/  VIADD R0, R3, 0xa0 ;  /* 0x000000a003007836 */ /* 0x000fe20000000000 */
[----:B------:R-:W-:Y:S02]  /*2180*/  @P0 SHF.R.U32.HI R4, RZ, 0x10, R5 ;  /* 0x00000010ff040819 */ /* 0x000fe40000011605 */
[----:B------:R-:W-:Y:S02]  /*2190*/  @P0 R2UR UR8, R2 ;  /* 0x00000000020802ca */ /* 0x000fe400000e0000 */
[----:B------:R-:W-:-:S02]  /*21a0*/  PRMT R0, RZ, 0x654, R0 ;  /* 0x00000654ff007816 */ /* 0x000fc40000000000 */
[----:B------:R-:W-:Y:S02]  /*21b0*/  @P0 R2UR UR4, R4 ;  /* 0x00000000040402ca */ /* 0x000fe400000e0000 */
[----:B------:R1:W-:Y:S03]  /*21c0*/  SYNCS.ARRIVE.TRANS64.RED.A1T0 RZ, [R0+URZ], RZ ;  /* 0x000000ff00ff79a7 */ /* 0x0003e600081004ff */
[----:B------:R-:W-:-:S04]  /*21d0*/  @UP1 UMOV UR37, UR6 ;  /* 0x0000000600251c82 */ /* 0x000fc80008000000 */
[----:B------:R-:W-:-:S04]  /*21e0*/  @UP1 UMOV UR38, UR8 ;  /* 0x0000000800261c82 */ /* 0x000fc80008000000 */
[----:B------:R-:W-:Y:S01]  /*21f0*/  @UP1 UMOV UR36, UR4 ;  /* 0x0000000400241c82 */ /* 0x000fe20008000000 */
[----:B------:R-:W-:Y:S05]  /*2200*/  BRA.U !UP0, `(.L_x_40) ;  /* 0x0000000108d47547 */ /* 0x000fea000b800000 */
[----:B------:R-:W2:Y:S01]  /*2210*/  LDCU.128 UR12, c[0x0][0xb10] ;  /* 0x00016200ff0c77ac */ /* 0x000ea20008000c00 */
[----:B------:R-:W3:Y:S01]  /*2220*/  LDCU UR25, c[0x0][0xb20] ;  /* 0x00016400ff1977ac */ /* 0x000ee20008000800 */
[----:B------:R-:W4:Y:S01]  /*2230*/  LDCU UR20, c[0x0][0xb0c] ;  /* 0x00016180ff1477ac */ /* 0x000f220008000800 */
[----:B------:R-:W1:Y:S01]  /*2240*/  LDCU.64 UR10, c[0x0][0xb28] ;  /* 0x00016500ff0a77ac */ /* 0x000e620008000a00 */
[----:B------:R-:W-:Y:S02]  /*2250*/  UISETP.NE.AND UP3, UPT, UR42, 0x1, UPT ;  /* 0x000000012a00788c */ /* 0x000fe4000bf65270 */
[----:B--2---:R-:W-:Y:S02]  /*2260*/  UIMAD.WIDE.U32 UR16, UR39, UR15, URZ ;  /* 0x0000000f271072a5 */ /* 0x004fe4000f8e00ff */
[----:B------:R-:W-:Y:S02]  /*2270*/  UIMAD.WIDE.U32 UR8, UR40, UR12, URZ ;  /* 0x0000000c280872a5 */ /* 0x000fe4000f8e00ff */
[----:B------:R-:W-:-:S02]  /*2280*/  UISETP.NE.AND UP0, UPT, UR14, 0x1, UPT ;  /* 0x000000010e00788c */ /* 0x000fc4000bf05270 */
[----:B------:R-:W-:Y:S01]  /*2290*/  UIMAD.WIDE.U32 UR22, UR37, UR15, URZ ;  /* 0x0000000f251672a5 */ /* 0x000fe2000f8e00ff */
[----:B------:R-:W-:Y:S02]  /*22a0*/  UMOV UR16, UR17 ;  /* 0x0000001100107c82 */ /* 0x000fe40008000000 */
[----:B------:R-:W-:Y:S01]  /*22b0*/  UMOV UR8, UR9 ;  /* 0x0000000900087c82 */ /* 0x000fe20008000000 */
[----:B---3--:R-:W-:Y:S02]  /*22c0*/  USHF.R.U32.HI UR16, URZ, UR25, UR16 ;  /* 0x00000019ff107299 */ /* 0x008fe40008011610 */
[----:B----4-:R-:W-:Y:S02]  /*22d0*/  UISETP.NE.AND UP2, UPT, UR20, 0x1, UPT ;  /* 0x000000011400788c */ /* 0x010fe4000bf45270 */
[----:B------:R-:W-:Y:S02]  /*22e0*/  USHF.R.U32.HI UR8, URZ, UR13, UR8 ;  /* 0x0000000dff087299 */ /* 0x000fe40008011608 */
[----:B------:R-:W-:-:S02]  /*22f0*/  USEL UR6, UR39, UR16, !UP0 ;  /* 0x0000001027067287 */ /* 0x000fc4000c000000 */
[----:B------:R-:W-:Y:S02]  /*2300*/  USEL UR8, UR40, UR8, !UP2 ;  /* 0x0000000828087287 */ /* 0x000fe4000d000000 */
[----:B-1----:R-:W-:Y:S01]  /*2310*/  UIMAD.WIDE.U32 UR16, UR6, UR10, URZ ;  /* 0x0000000a061072a5 */ /* 0x002fe2000f8e00ff */
[----:B------:R-:W-:Y:S01]  /*2320*/  UMOV UR4, UR23 ;  /* 0x0000001700047c82 */ /* 0x000fe20008000000 */
[----:B------:R-:W-:Y:S02]  /*2330*/  UIMAD.WIDE.U32 UR18, UR38, UR12, URZ ;  /* 0x0000000c261272a5 */ /* 0x000fe4000f8e00ff */
[----:B------:R-:W-:-:S03]  /*2340*/  UIMAD.WIDE.U32 UR22, UR8, UR10, URZ ;  /* 0x0000000a081672a5 */ /* 0x000fc6000f8e00ff */
[----:B------:R-:W-:Y:S01]  /*2350*/  UMOV UR16, UR17 ;  /* 0x0000001100107c82 */ /* 0x000fe20008000000 */
[----:B------:R-:W-:Y:S02]  /*2360*/  USHF.R.U32.HI UR4, URZ, UR25, UR4 ;  /* 0x00000019ff047299 */ /* 0x000fe40008011604 */
[----:B------:R-:W-:Y:S01]  /*2370*/  @UP3 USHF.R.U32.HI UR6, URZ, UR11, UR16 ;  /* 0x0000000bff063299 */ /* 0x000fe20008011610 */
[----:B------:R-:W-:Y:S01]  /*2380*/  UMOV UR18, UR19 ;  /* 0x0000001300127c82 */ /* 0x000fe20008000000 */
[----:B------:R-:W-:Y:S01]  /*2390*/  UMOV UR22, UR23 ;  /* 0x0000001700167c82 */ /* 0x000fe20008000000 */
[----:B------:R-:W-:Y:S02]  /*23a0*/  USHF.R.U32.HI UR13, URZ, UR13, UR18 ;  /* 0x0000000dff0d7299 */ /* 0x000fe40008011612 */
[----:B------:R-:W-:Y:S02]  /*23b0*/  USEL UR4, UR37, UR4, !UP0 ;  /* 0x0000000425047287 */ /* 0x000fe4000c000000 */
[----:B------:R-:W-:-:S02]  /*23c0*/  @UP3 USHF.R.U32.HI UR8, URZ, UR11, UR22 ;  /* 0x0000000bff083299 */ /* 0x000fc40008011616 */
[----:B------:R-:W-:Y:S02]  /*23d0*/  UIMAD UR9, UR42, UR6, URZ ;  /* 0x000000062a0972a4 */ /* 0x000fe4000f8e02ff */
[----:B------:R-:W-:Y:S02]  /*23e0*/  USEL UR6, UR38, UR13, !UP2 ;  /* 0x0000000d26067287 */ /* 0x000fe4000d000000 */
[----:B------:R-:W-:Y:S02]  /*23f0*/  UIMAD UR12, UR42, UR8, URZ ;  /* 0x000000082a0c72a4 */ /* 0x000fe4000f8e02ff */
[----:B------:R-:W-:Y:S02]  /*2400*/  UISETP.GE.AND UP0, UPT, UR4, UR9, UPT ;  /* 0x000000090400728c */ /* 0x000fe4000bf06270 */
[----:B------:R-:W-:Y:S02]  /*2410*/  UIMAD.WIDE.U32 UR16, UR4, UR10, URZ ;  /* 0x0000000a041072a5 */ /* 0x000fe4000f8e00ff */
[----:B------:R-:W-:-:S02]  /*2420*/  UISETP.GE.OR UP0, UPT, UR6, UR12, UP0 ;  /* 0x0000000c0600728c */ /* 0x000fc40008706670 */
        /* <DEDUP_REMOVED lines=19> */
.L_x_40:
[----:B------:R-:W2:Y:S02]  /*2560*/  LDCU UR4, c[0x0][0xb30] ;  /* 0x00016600ff0477ac */ /* 0x000ea40008000800 */
[----:B--2---:R-:W-:-:S09]  /*2570*/  UISETP.NE.AND UP0, UPT, UR4, 0x1, UPT ;  /* 0x000000010400788c */ /* 0x004fd2000bf05270 */
[----:B------:R-:W-:Y:S05]  /*2580*/  BRA.U UP0, `(.L_x_41) ;  /* 0x0000000100447547 */ /* 0x000fea000b800000 */
[----:B------:R-:W2:Y:S01]  /*2590*/  LDCU.128 UR12, c[0x0][0xb10] ;  /* 0x00016200ff0c77ac */ /* 0x000ea20008000c00 */
[----:B------:R-:W3:Y:S01]  /*25a0*/  LDCU UR16, c[0x0][0xb0c] ;  /* 0x00016180ff1077ac */ /* 0x000ee20008000800 */
[----:B------:R-:W4:Y:S01]  /*25b0*/  LDCU UR17, c[0x0][0xb20] ;  /* 0x00016400ff1177ac */ /* 0x000f220008000800 */
[----:B--2---:R-:W-:Y:S02]  /*25c0*/  UIMAD.WIDE.U32 UR10, UR38, UR12, URZ ;  /* 0x0000000c260a72a5 */ /* 0x004fe4000f8e00ff */
[----:B------:R-:W-:Y:S02]  /*25d0*/  UIMAD.WIDE.U32 UR8, UR37, UR15, URZ ;  /* 0x0000000f250872a5 */ /* 0x000fe4000f8e00ff */
[----:B---3--:R-:W-:Y:S02]  /*25e0*/  UISETP.NE.AND UP2, UPT, UR16, 0x1, UPT ;  /* 0x000000011000788c */ /* 0x008fe4000bf45270 */
[----:B------:R-:W-:Y:S01]  /*25f0*/  UISETP.NE.AND UP0, UPT, UR14, 0x1, UPT ;  /* 0x000000010e00788c */ /* 0x000fe2000bf05270 */
[----:B------:R-:W-:-:S02]  /*2600*/  UMOV UR6, UR11 ;  /* 0x0000000b00067c82 */ /* 0x000fc40008000000 */
[----:B------:R-:W-:Y:S01]  /*2610*/  UMOV UR4, UR9 ;  /* 0x0000000900047c82 */ /* 0x000fe20008000000 */
[----:B------:R-:W-:Y:S02]  /*2620*/  USHF.R.U32.HI UR6, URZ, UR13, UR6 ;  /* 0x0000000dff067299 */ /* 0x000fe40008011606 */
[----:B----4-:R-:W-:Y:S02]  /*2630*/  USHF.R.U32.HI UR4, URZ, UR17, UR4 ;  /* 0x00000011ff047299 */ /* 0x010fe40008011604 */
[----:B------:R-:W-:Y:S02]  /*2640*/  USEL UR6, UR38, UR6, !UP2 ;  /* 0x0000000626067287 */ /* 0x000fe4000d000000 */
[----:B------:R-:W-:-:S04]  /*2650*/  USEL UR4, UR37, UR4, !UP0 ;  /* 0x0000000425047287 */ /* 0x000fc8000c000000 */
[----:B------:R-:W-:Y:S02]  /*2660*/  UIADD3 UR8, UPT, UPT, UR6, -UR4, URZ ;  /* 0x8000000406087290 */ /* 0x000fe4000fffe0ff */
[----:B------:R-:W-:Y:S02]  /*2670*/  UIADD3 UR4, UPT, UPT, -UR6, UR4, URZ ;  /* 0x0000000406047290 */ /* 0x000fe4000fffe1ff */
[----:B------:R-:W-:Y:S02]  /*2680*/  UIMAD UR37, UR8, UR14, UR37 ;  /* 0x0000000e082572a4 */ /* 0x000fe4000f8e0225 */
[----:B------:R-:W-:-:S12]  /*2690*/  UIMAD UR38, UR4, UR16, UR38 ;  /* 0x00000010042672a4 */ /* 0x000fd8000f8e0226 */
.L_x_41:
[----:B------:R-:W-:Y:S01]  /*26a0*/  VIADD R11, R11, 0x1 ;  /* 0x000000010b0b7836 */ /* 0x000fe20000000000 */
[----:B------:R-:W-:Y:S02]  /*26b0*/  R2UR UR6, R84 ;  /* 0x00000000540672ca */ /* 0x000fe400000e0000 */
[----:B------:R-:W-:Y:S02]  /*26c0*/  R2UR UR4, R83 ;  /* 0x00000000530472ca */ /* 0x000fe400000e0000 */
[C---:B------:R-:W-:Y:S02]  /*26d0*/  ISETP.NE.AND P0, PT, R11.reuse, 0x2, PT ;  /* 0x000000020b00780c */ /* 0x040fe40003f05270 */
[----:B------:R-:W-:Y:S02]  /*26e0*/  PLOP3.LUT P1, PT, PT, PT, PT, 0x80, 0x8 ;  /* 0x000000000008781c */ /* 0x000fe40003f2f070 */
[----:B------:R-:W-:Y:S02]  /*26f0*/  SEL R3, RZ, 0x1, P0 ;  /* 0x00000001ff037807 */ /* 0x000fe40000000000 */
[----:B------:R-:W-:-:S02]  /*2700*/  SEL R11, R11, RZ, P0 ;  /* 0x000000ff0b0b7207 */ /* 0x000fc40000000000 */
[----:B------:R-:W-:Y:S01]  /*2710*/  LOP3.LUT R10, R10, R3, RZ, 0x3c, !PT ;  /* 0x000000030a0a7212 */ /* 0x000fe200078e3cff */
[----:B------:R-:W-:Y:S02]  /*2720*/  UIADD3 UR16, UPT, UPT, UR38, UR6, URZ ;  /* 0x0000000626107290 */ /* 0x000fe4000fffe0ff */
[----:B------:R-:W-:Y:S01]  /*2730*/  UIADD3 UR20, UPT, UPT, UR37, UR4, URZ ;  /* 0x0000000425147290 */ /* 0x000fe2000fffe0ff */
[----:B------:R-:W-:Y:S11]  /*2740*/  BRA.U UP1, `(.L_x_42) ;  /* 0xfffffff101507547 */ /* 0x000ff6000b83ffff */
[----:B------:R-:W-:Y:S01]  /*2750*/  UIADD3 UR7, UPT, UPT, UR7, 0x20, URZ ;  /* 0x0000002007077890 */ /* 0x000fe2000fffe0ff */
[----:B------:R-:W-:-:S03]  /*2760*/  SHF.L.U32 R3, R12, 0x1f, RZ ;  /* 0x0000001f0c037819 */ /* 0x000fc600000006ff */
[----:B------:R-:W-:-:S09]  /*2770*/  ULEA UR4, UR5, UR7, 0x3 ;  /* 0x0000000705047291 */ /* 0x000fd2000f8e18ff */
[----:B------:R-:W2:Y:S02]  /*2780*/  SYNCS.PHASECHK.TRANS64.TRYWAIT P0, [UR4], R3 ;  /* 0x00000003ff0075a7 */ /* 0x000ea40008001104 */
[----:B--2---:R-:W-:Y:S05]  /*2790*/  @!P0 BRA `(.L_x_43) ;  /* 0x0000006c00f48947 */ /* 0x004fea0003800000 */
.L_x_143:
[----:B------:R-:W-:-:S04]  /*27a0*/  UIADD3 UR4, UPT, UPT, UR5, 0x1, URZ ;  /* 0x0000000105047890 */ /* 0x000fc8000fffe0ff */
[----:B------:R-:W-:-:S04]  /*27b0*/  UISETP.NE.AND UP0, UPT, UR4, 0x4, UPT ;  /* 0x000000040400788c */ /* 0x000fc8000bf05270 */
[----:B------:R-:W-:Y:S02]  /*27c0*/  USEL UR6, URZ, 0x1, UP0 ;  /* 0x00000001ff067887 */ /* 0x000fe40008000000 */
[----:B------:R-:W-:-:S04]  /*27d0*/  USEL UR4, UR4, URZ, UP0 ;  /* 0x000000ff04047287 */ /* 0x000fc80008000000 */
[----:B------:R-:W-:Y:S01]  /*27e0*/  ULEA UR5, UR4, UR7, 0x3 ;  /* 0x0000000704057291 */ /* 0x000fe2000f8e18ff */
[----:B------:R-:W-:-:S04]  /*27f0*/  LOP3.LUT R2, R12, UR6, RZ, 0x3c, !PT ;  /* 0x000000060c027c12 */ /* 0x000fc8000f8e3cff */
[----:B-1----:R-:W-:-:S04]  /*2800*/  SHF.L.U32 R3, R2, 0x1f, RZ ;  /* 0x0000001f02037819 */ /* 0x002fc800000006ff */
[----:B------:R-:W1:Y:S02]  /*2810*/  SYNCS.PHASECHK.TRANS64.TRYWAIT P0, [UR5], R3 ;  /* 0x00000003ff0075a7 */ /* 0x000e640008001105 */
[----:B-1----:R-:W-:Y:S05]  /*2820*/  @!P0 BRA `(.L_x_44) ;  /* 0x0000006c00e88947 */ /* 0x002fea0003800000 */
.L_x_145:
        /* <DEDUP_REMOVED lines=9> */
.L_x_147:
[----:B------:R-:W-:-:S04]  /*28c0*/  UIADD3 UR4, UPT, UPT, UR4, 0x1, URZ ;  /* 0x0000000104047890 */ /* 0x000fc8000fffe0ff */
[----:B------:R-:W-:-:S04]  /*28d0*/  UISETP.NE.AND UP0, UPT, UR4, 0x4, UPT ;  /* 0x000000040400788c */ /* 0x000fc8000bf05270 */
[----:B------:R-:W-:Y:S02]  /*28e0*/  USEL UR5, URZ, 0x1, UP0 ;  /* 0x00000001ff057887 */ /* 0x000fe40008000000 */
[----:B------:R-:W-:-:S04]  /*28f0*/  USEL UR4, UR4, URZ, UP0 ;  /* 0x000000ff04047287 */ /* 0x000fc80008000000 */
[----:B------:R-:W-:Y:S01]  /*2900*/  ULEA UR4, UR4, UR7, 0x3 ;  /* 0x0000000704047291 */ /* 0x000fe2000f8e18ff */
[----:B-1----:R-:W-:-:S04]  /*2910*/  LOP3.LUT R3, R2, UR5, RZ, 0x3c, !PT ;  /* 0x0000000502037c12 */ /* 0x002fc8000f8e3cff */
[----:B------:R-:W-:Y:S01]  /*2920*/  SHF.L.U32 R3, R3, 0x1f, RZ ;  /* 0x0000001f03037819 */ /* 0x000fe200000006ff */
[----:B------:R-:W-:-:S07]  /*2930*/  IMAD.U32 R0, RZ, RZ, UR4 ;  /* 0x00000004ff007e24 */ /* 0x000fce000f8e00ff */
.L_x_46:
[----:B-1----:R1:W2:Y:S02]  /*2940*/  SYNCS.PHASECHK.TRANS64.TRYWAIT P0, [R0+URZ], R3 ;  /* 0x00000003000075a7 */ /* 0x0022a400080011ff */
[----:B--2---:R-:W-:Y:S05]  /*2950*/  @!P0 NANOSLEEP.SYNCS 0x989680 ;  /* 0x009896800000895d */ /* 0x004fea0003900000 */
[----:B------:R-:W2:Y:S02]  /*2960*/  @!P0 SYNCS.PHASECHK.TRANS64 P0, [R0+URZ], R3 ;  /* 0x00000003000085a7 */ /* 0x000ea400080010ff */
[----:B--2---:R-:W-:Y:S05]  /*2970*/  @P0 EXIT ;  /* 0x000000000000094d */ /* 0x004fea0003800000 */
[----:B------:R-:W-:Y:S05]  /*2980*/  BRA `(.L_x_46) ;  /* 0xfffffffc00ec7947 */ /* 0x000fea000383ffff */
.L_x_22:
[----:B------:R-:W1:Y:S02]  /*2990*/  S2UR UR4, SR_CgaCtaId ;  /* 0x00000000000479c3 */ /* 0x000e640000008800 */
[----:B-1----:R-:W-:-:S04]  /*29a0*/  UISETP.NE.AND UP0, UPT, UR4, URZ, UPT ;  /* 0x000000ff0400728c */ /* 0x002fc8000bf05270 */
[----:B------:R-:W-:-:S09]  /*29b0*/  UISETP.NE.OR UP0, UPT, UR17, 0x1, UP0 ;  /* 0x000000011100788c */ /* 0x000fd20008705670 */
[----:B------:R-:W-:Y:S05]  /*29c0*/  BRA.U UP0, `(.L_x_47) ;  /* 0x00000005004c7547 */ /* 0x000fea000b800000 */
[----:B------:R-:W1:Y:S01]  /*29d0*/  S2UR UR5, SR_CgaCtaId ;  /* 0x00000000000579c3 */ /* 0x000e620000008800 */
[----:B------:R-:W-:Y:S01]  /*29e0*/  UMOV UR4, 0x400 ;  /* 0x0000040000047882 */ /* 0x000fe20000000000 */
[----:B------:R-:W-:Y:S01]  /*29f0*/  ISETP.GE.U32.AND P2, PT, R0, 0x2, PT ;  /* 0x000000020000780c */ /* 0x000fe20003f46070 */
[----:B------:R-:W-:Y:S01]  /*2a00*/  IMAD.MOV.U32 R12, RZ, RZ, 0x1 ;  /* 0x00000001ff0c7424 */ /* 0x000fe200078e00ff */
[----:B------:R-:W-:Y:S02]  /*2a10*/  CS2R R10, SRZ ;  /* 0x00000000000a7805 */ /* 0x000fe4000001ff00 */
[----:B------:R-:W-:Y:S01]  /*2a20*/  CS2R R8, SRZ ;  /* 0x0000000000087805 */ /* 0x000fe2000001ff00 */
[----:B-1----:R-:W-:-:S03]  /*2a30*/  ULEA UR6, UR5, UR4, 0x18 ;  /* 0x0000000405067291 */ /* 0x002fc6000f8ec0ff */
[----:B------:R-:W-:-:S09]  /*2a40*/  UMOV UR5, URZ ;  /* 0x000000ff00057c82 */ /* 0x000fd20008000000 */
.L_x_51:
[----:B------:R-:W-:Y:S02]  /*2a50*/  LEA R2, R8, UR6, 0x3 ;  /* 0x0000000608027c11 */ /* 0x000fe4000f8e18ff */
[----:B------:R-:W-:-:S03]  /*2a60*/  SHF.L.U32 R5, R9, 0x1f, RZ ;  /* 0x0000001f09057819 */ /* 0x000fc600000006ff */
[----:B------:R-:W-:Y:S01]  /*2a70*/  VIADD R4, R2, 0x100 ;  /* 0x0000010002047836 */ /* 0x000fe20000000000 */
[----:B------:R-:W1:Y:S02]  /*2a80*/  SYNCS.PHASECHK.TRANS64.TRYWAIT P0, [R2+URZ+0xf0], R5 ;  /* 0x0000f005020075a7 */ /* 0x000e6400080011ff */
[----:B-1----:R-:W-:Y:S05]  /*2a90*/  @!P0 BRA `(.L_x_48) ;  /* 0x0000006c007c8947 */ /* 0x002fea0003800000 */
.L_x_148:
[----:B------:R-:W-:Y:S01]  /*2aa0*/  ULEA UR4, UR5, UR6, 0x3 ;  /* 0x0000000605047291 */ /* 0x000fe2000f8e18ff */
[----:B------:R-:W-:Y:S02]  /*2ab0*/  PRMT R4, RZ, 0x654, R4 ;  /* 0x00000654ff047816 */ /* 0x000fe40000000004 */
[----:B-1----:R-:W-:Y:S01]  /*2ac0*/  SHF.L.U32 R5, R12, 0x1f, RZ ;  /* 0x0000001f0c057819 */ /* 0x002fe200000006ff */
[----:B------:R-:W-:Y:S01]  /*2ad0*/  UIADD3 UR7, UPT, UPT, UR4, 0x90, URZ ;  /* 0x0000009004077890 */ /* 0x000fe2000fffe0ff */
[----:B------:R1:W-:Y:S05]  /*2ae0*/  SYNCS.ARRIVE.TRANS64.RED.A1T0 RZ, [R4+URZ], RZ ;  /* 0x000000ff04ff79a7 */ /* 0x0003ea00081004ff */
[----:B------:R-:W-:Y:S01]  /*2af0*/  IMAD.U32 R7, RZ, RZ, UR7 ;  /* 0x00000007ff077e24 */ /* 0x000fe2000f8e00ff */
[----:B------:R-:W2:Y:S04]  /*2b00*/  SYNCS.PHASECHK.TRANS64.TRYWAIT P0, [UR4+0xa0], R5 ;  /* 0x0000a005ff0075a7 */ /* 0x000ea80008001104 */
[----:B------:R-:W-:Y:S01]  /*2b10*/  PRMT R6, R0, 0x654, R7 ;  /* 0x0000065400067816 */ /* 0x000fe20000000007 */
[----:B-1----:R-:W-:Y:S01]  /*2b20*/  @!P2 IMAD.MOV.U32 R4, RZ, RZ, 0x10 ;  /* 0x00000010ff04a424 */ /* 0x002fe200078e00ff */
[----:B--2---:R-:W-:Y:S06]  /*2b30*/  @!P0 BRA `(.L_x_49) ;  /* 0x0000006c00688947 */ /* 0x004fec0003800000 */
.L_x_150:
[----:B------:R-:W-:Y:S01]  /*2b40*/  ULEA UR8, UR5, UR6, 0x4 ;  /* 0x0000000605087291 */ /* 0x000fe2000f8e20ff */
[----:B------:R-:W-:Y:S01]  /*2b50*/  SEL R3, R6, R3, !P2 ;  /* 0x0000000306037207 */ /* 0x000fe20005000000 */
[----:B------:R-:W-:Y:S01]  /*2b60*/  UIADD3 UR9, UPT, UPT, UR4, 0x90, URZ ;  /* 0x0000009004097890 */ /* 0x000fe2000fffe0ff */
[----:B-1----:R-:W-:Y:S01]  /*2b70*/  LEA R2, R11, UR6, 0x3 ;  /* 0x000000060b027c11 */ /* 0x002fe2000f8e18ff */
[----:B------:R-:W-:Y:S01]  /*2b80*/  UIADD3 UR8, UPT, UPT, UR8, 0x120, URZ ;  /* 0x0000012008087890 */ /* 0x000fe2000fffe0ff */
[----:B------:R-:W-:Y:S01]  /*2b90*/  SHF.L.U32 R5, R10, 0x1f, RZ ;  /* 0x0000001f0a057819 */ /* 0x000fe200000006ff */
[----:B------:R1:W-:Y:S01]  /*2ba0*/  @!P2 SYNCS.ARRIVE.TRANS64.RED RZ, [R3+URZ], R4 ;  /* 0x0000000403ffa9a7 */ /* 0x0003e200080004ff */
[----:B------:R-:W-:Y:S01]  /*2bb0*/  UIADD3 UR4, UPT, UPT, UR5, 0x1, URZ ;  /* 0x0000000105047890 */ /* 0x000fe2000fffe0ff */
[----:B------:R-:W-:-:S03]  /*2bc0*/  VIADD R8, R8, 0x1 ;  /* 0x0000000108087836 */ /* 0x000fc60000000000 */
[----:B------:R-:W-:Y:S02]  /*2bd0*/  UISETP.NE.AND UP0, UPT, UR4, 0x2, UPT ;  /* 0x000000020400788c */ /* 0x000fe4000bf05270 */
[----:B------:R-:W-:Y:S06]  /*2be0*/  UGETNEXTWORKID.BROADCAST [UR8], [UR9] ;  /* 0x00000000080073ca */ /* 0x000fec0008000100 */
[----:B------:R-:W-:Y:S01]  /*2bf0*/  USEL UR7, URZ, 0x1, UP0 ;  /* 0x00000001ff077887 */ /* 0x000fe20008000000 */
[----:B------:R-:W-:Y:S01]  /*2c00*/  ISETP.NE.AND P0, PT, R8, 0x2, PT ;  /* 0x000000020800780c */ /* 0x000fe20003f05270 */
[----:B------:R-:W-:Y:S01]  /*2c10*/  USEL UR5, UR4, URZ, UP0 ;  /* 0x000000ff04057287 */ /* 0x000fe20008000000 */
[----:B------:R-:W2:Y:S03]  /*2c20*/  SYNCS.PHASECHK.TRANS64.TRYWAIT P1, [R2+URZ+0x90], R5 ;  /* 0x00009005020075a7 */ /* 0x000ea600080211ff */
[----:B------:R-:W-:Y:S01]  /*2c30*/  LOP3.LUT R12, R12, UR7, RZ, 0x3c, !PT ;  /* 0x000000070c0c7c12 */ /* 0x000fe2000f8e3cff */
[----:B-12---:R-:W-:Y:S07]  /*2c40*/  @!P1 BRA `(.L_x_50) ;  /* 0x0000006c003c9947 */ /* 0x006fee0003800000 */
.L_x_151:
[C---:B------:R-:W-:Y:S01]  /*2c50*/  LEA R4, R11.reuse, UR6, 0x4 ;  /* 0x000000060b047c11 */ /* 0x040fe2000f8e20ff */
[----:B-1----:R-:W-:Y:S01]  /*2c60*/  VIADD R2, R2, 0xa0 ;  /* 0x000000a002027836 */ /* 0x002fe20000000000 */
[----:B------:R-:W-:Y:S01]  /*2c70*/  SEL R8, R8, RZ, P0 ;  /* 0x000000ff08087207 */ /* 0x000fe20000000000 */
[----:B------:R-:W-:-:S03]  /*2c80*/  VIADD R11, R11, 0x1 ;  /* 0x000000010b0b7836 */ /* 0x000fc60000000000 */
[----:B------:R-:W1:Y:S01]  /*2c90*/  LDS.128 R4, [R4+0x120] ;  /* 0x0001200004047984 */ /* 0x000e620000000c00 */
[----:B------:R-:W-:Y:S02]  /*2ca0*/  PRMT R2, RZ, 0x654, R2 ;  /* 0x00000654ff027816 */ /* 0x000fe40000000002 */
[C---:B------:R-:W-:Y:S01]  /*2cb0*/  ISETP.NE.AND P1, PT, R11.reuse, 0x2, PT ;  /* 0x000000020b00780c */ /* 0x040fe20003f25270 */
[----:B------:R-:W-:Y:S01]  /*2cc0*/  @!PT LDS RZ, [RZ] ;  /* 0x00000000fffff984 */ /* 0x000fe20000000800 */
[----:B------:R-:W-:Y:S01]  /*2cd0*/  @!PT LDS RZ, [RZ] ;  /* 0x00000000fffff984 */ /* 0x000fe20000000800 */
[----:B------:R-:W-:Y:S01]  /*2ce0*/  @!PT LDS RZ, [RZ] ;  /* 0x00000000fffff984 */ /* 0x000fe20000000800 */
[----:B------:R-:W-:Y:S01]  /*2cf0*/  @!PT LDS RZ, [RZ] ;  /* 0x00000000fffff984 */ /* 0x000fe20000000800 */
[----:B------:R2:W-:Y:S06]  /*2d00*/  MEMBAR.ALL.CTA ;  /* 0x0000000000007992 */ /* 0x0005ec0000008000 */
[----:B--2---:R-:W2:Y:S01]  /*2d10*/  FENCE.VIEW.ASYNC.S ;  /* 0x00000000000073c6 */ /* 0x004ea20000000000 */
[----:B------:R-:W-:Y:S01]  /*2d20*/  SEL R11, R11, RZ, P1 ;  /* 0x000000ff0b0b7207 */ /* 0x000fe20000800000 */
[----:B--2---:R2:W-:Y:S01]  /*2d30*/  SYNCS.ARRIVE.TRANS64.RED.A1T0 RZ, [R2+URZ], RZ ;  /* 0x000000ff02ff79a7 */ /* 0x0045e200081004ff */
[----:B-1----:R-:W-:-:S02]  /*2d40*/  LOP3.LUT P3, RZ, R6, 0x1, RZ, 0xc0, !PT ;  /* 0x0000000106ff7812 */ /* 0x002fc4000786c0ff */
[----:B------:R-:W-:-:S04]  /*2d50*/  SEL R5, RZ, 0x1, P1 ;  /* 0x00000001ff057807 */ /* 0x000fc80000800000 */
[----:B------:R-:W-:Y:S02]  /*2d60*/  LOP3.LUT R10, R10, R5, RZ, 0x3c, !PT ;  /* 0x000000050a0a7212 */ /* 0x000fe400078e3cff */
[----:B--2---:R-:W-:-:S04]  /*2d70*/  SEL R2, RZ, 0x1, P0 ;  /* 0x00000001ff027807 */ /* 0x004fc80000000000 */
[----:B------:R-:W-:Y:S01]  /*2d80*/  LOP3.LUT R9, R9, R2, RZ, 0x3c, !PT ;  /* 0x0000000209097212 */ /* 0x000fe200078e3cff */
[----:B------:R-:W-:Y:S06]  /*2d90*/  @P3 BRA `(.L_x_51) ;  /* 0xfffffffc002c3947 */ /* 0x000fec000383ffff */
[----:B------:R-:W-:Y:S01]  /*2da0*/  ULEA UR4, UR5, UR6, 0x3 ;  /* 0x0000000605047291 */ /* 0x000fe2000f8e18ff */
[----:B------:R-:W-:-:S08]  /*2db0*/  SHF.L.U32 R3, R12, 0x1f, RZ ;  /* 0x0000001f0c037819 */ /* 0x000fd000000006ff */
[----:B------:R-:W1:Y:S02]  /*2dc0*/  SYNCS.PHASECHK.TRANS64 P0, [UR4+0xa0], R3 ;  /* 0x0000a003ff0075a7 */ /* 0x000e640008001004 */
[----:B-1----:R-:W-:Y:S05]  /*2dd0*/  @P0 BRA `(.L_x_52) ;  /* 0x0000000000080947 */ /* 0x002fea0003800000 */
[----:B------:R-:W1:Y:S02]  /*2de0*/  SYNCS.PHASECHK.TRANS64.TRYWAIT P0, [UR4+0xa0], R3 ;  /* 0x0000a003ff0075a7 */ /* 0x000e640008001104 */
[----:B-1----:R-:W-:Y:S05]  /*2df0*/  @!P0 BRA `(.L_x_53) ;  /* 0x0000006800e48947 */ /* 0x002fea0003800000 */
.L_x_52:
[----:B------:R-:W-:-:S04]  /*2e00*/  UIADD3 UR7, UPT, UPT, UR5, 0x1, URZ ;  /* 0x0000000105077890 */ /* 0x000fc8000fffe0ff */
[----:B------:R-:W-:-:S04]  /*2e10*/  UISETP.NE.AND UP0, UPT, UR7, 0x2, UPT ;  /* 0x000000020700788c */ /* 0x000fc8000bf05270 */
[----:B------:R-:W-:Y:S02]  /*2e20*/  USEL UR8, URZ, 0x1, UP0 ;  /* 0x00000001ff087887 */ /* 0x000fe40008000000 */
[----:B------:R-:W-:-:S04]  /*2e30*/  USEL UR7, UR7, URZ, UP0 ;  /* 0x000000ff07077287 */ /* 0x000fc80008000000 */
[----:B------:R-:W-:Y:S01]  /*2e40*/  ULEA UR7, UR7, UR6, 0x3 ;  /* 0x0000000607077291 */ /* 0x000fe2000f8e18ff */
[----:B-1----:R-:W-:-:S04]  /*2e50*/  LOP3.LUT R3, R12, UR8, RZ, 0x3c, !PT ;  /* 0x000000080c037c12 */ /* 0x002fc8000f8e3cff */
[----:B------:R-:W-:-:S04]  /*2e60*/  SHF.L.U32 R0, R3, 0x1f, RZ ;  /* 0x0000001f03007819 */ /* 0x000fc800000006ff */
[----:B------:R-:W1:Y:S02]  /*2e70*/  SYNCS.PHASECHK.TRANS64 P0, [UR7+0xa0], R0 ;  /* 0x0000a000ff0075a7 */ /* 0x000e640008001007 */
[----:B-1----:R-:W-:Y:S05]  /*2e80*/  @P0 EXIT ;  /* 0x000000000000094d */ /* 0x002fea0003800000 */
[----:B------:R-:W-:Y:S02]  /*2e90*/  SHF.L.U32 R3, R3, 0x1f, RZ ;  /* 0x0000001f03037819 */ /* 0x000fe400000006ff */
[----:B------:R-:W-:-:S07]  /*2ea0*/  MOV R0, UR7 ;  /* 0x0000000700007c02 */ /* 0x000fce0008000f00 */
.L_x_54:
[----:B-1----:R1:W2:Y:S02]  /*2eb0*/  SYNCS.PHASECHK.TRANS64.TRYWAIT P0, [R0+URZ+0xa0], R3 ;  /* 0x0000a003000075a7 */ /* 0x0022a400080011ff */
[----:B--2---:R-:W-:Y:S05]  /*2ec0*/  @!P0 NANOSLEEP.SYNCS 0x989680 ;  /* 0x009896800000895d */ /* 0x004fea0003900000 */
[----:B------:R-:W2:Y:S02]  /*2ed0*/  @!P0 SYNCS.PHASECHK.TRANS64 P0, [R0+URZ+0xa0], R3 ;  /* 0x0000a003000085a7 */ /* 0x000ea400080010ff */
[----:B--2---:R-:W-:Y:S05]  /*2ee0*/  @P0 EXIT ;  /* 0x000000000000094d */ /* 0x004fea0003800000 */
[----:B------:R-:W-:Y:S05]  /*2ef0*/  BRA `(.L_x_54) ;  /* 0xfffffffc00ec7947 */ /* 0x000fea000383ffff */
.L_x_47:
[----:B------:R-:W-:Y:S05]  /*2f00*/  BRA.U UP4, `(.L_x_55) ;  /* 0x0000000d04d87547 */ /* 0x000fea000b800000 */
[----:B------:R-:W1:Y:S01]  /*2f10*/  S2UR UR7, SR_CgaCtaId ;  /* 0x00000000000779c3 */ /* 0x000e620000008800 */
[----:B------:R-:W-:Y:S01]  /*2f20*/  UMOV UR4, 0x40 ;  /* 0x0000004000047882 */ /* 0x000fe20000000000 */
[----:B------:R-:W-:Y:S01]  /*2f30*/  NOP ;  /* 0x0000000000007918 */ /* 0x000fe20000000000 */
[----:B------:R-:W-:Y:S01]  /*2f40*/  UMOV UR6, 0x400 ;  /* 0x0000040000067882 */ /* 0x000fe20000000000 */
[----:B-1----:R-:W-:Y:S02]  /*2f50*/  ULEA UR5, UR7, UR4, 0x18 ;  /* 0x0000000407057291 */ /* 0x002fe4000f8ec0ff */
[----:B------:R-:W-:-:S07]  /*2f60*/  ULEA UR6, UR7, UR6, 0x18 ;  /* 0x0000000607067291 */ /* 0x000fce000f8ec0ff */
[----:B------:R-:W1:Y:S02]  /*2f70*/  LDS.U8 R0, [UR5+0x1c] ;  /* 0x00001c05ff007984 */ /* 0x000e640008000000 */
[----:B-1----:R-:W-:-:S13]  /*2f80*/  ISETP.NE.AND P0, PT, R0, RZ, PT ;  /* 0x000000ff0000720c */ /* 0x002fda0003f05270 */
[----:B------:R-:W-:Y:S05]  /*2f90*/  @P0 BRA `(.L_x_56) ;  /* 0x0000000000580947 */ /* 0x000fea0003800000 */
[----:B------:R-:W-:-:S13]  /*2fa0*/  ELECT P0, URZ, PT ;  /* 0x0000000000ff782f */ /* 0x000fda0003800000 */
[----:B------:R-:W-:Y:S05]  /*2fb0*/  @!P0 BRA `(.L_x_57) ;  /* 0x0000000000608947 */ /* 0x000fea0003800000 */
[----:B------:R-:W-:Y:S01]  /*2fc0*/  UMOV UR4, 0x10 ;  /* 0x0000001000047882 */ /* 0x000fe20000000000 */
[----:B------:R-:W-:Y:S01]  /*2fd0*/  HFMA2 R0, -RZ, RZ, 0, 5.9604644775390625e-08 ;  /* 0x00000001ff007431 */ /* 0x000fe200000001ff */
[----:B------:R-:W-:-:S03]  /*2fe0*/  MOV R3, 0xffff ;  /* 0x0000ffff00037802 */ /* 0x000fc60000000f00 */
[----:B------:R-:W-:Y:S04]  /*2ff0*/  DEPBAR.LE SB1, 0x36 ;  /* 0x00009d800000791a */ /* 0x000fe80000000000 */
[----:B------:R-:W1:Y:S02]  /*3000*/  UTCATOMSWS.FIND_AND_SET.ALIGN UP0, UR4, UR4 ;  /* 0x00000004000475e3 */ /* 0x000e640008000800 */
[----:B-1----:R-:W-:Y:S01]  /*3010*/  MOV R4, UR4 ;  /* 0x0000000400047c02 */ /* 0x002fe20008000f00 */
[----:B------:R-:W-:Y:S06]  /*3020*/  BRA.U UP0, `(.L_x_58) ;  /* 0x0000000100187547 */ /* 0x000fec000b800000 */
.L_x_59:
[----:B------:R-:W-:Y:S05]  /*3030*/  NANOSLEEP 0x64 ;  /* 0x000000640000795d */ /* 0x000fea0003800000 */
[----:B------:R-:W-:-:S05]  /*3040*/  UMOV UR4, 0x10 ;  /* 0x0000001000047882 */ /* 0x000fca0000000000 */
[----:B------:R-:W-:Y:S04]  /*3050*/  DEPBAR.LE SB1, 0x36 ;  /* 0x00009d800000791a */ /* 0x000fe80000000000 */
[----:B------:R-:W1:Y:S02]  /*3060*/  UTCATOMSWS.FIND_AND_SET.ALIGN UP0, UR4, UR4 ;  /* 0x00000004000475e3 */ /* 0x000e640008000800 */
[----:B-1----:R-:W-:Y:S01]  /*3070*/  MOV R4, UR4 ;  /* 0x0000000400047c02 */ /* 0x002fe20008000f00 */
[----:B------:R-:W-:Y:S05]  /*3080*/  BRA.U !UP0, `(.L_x_59) ;  /* 0xfffffffd08e87547 */ /* 0x000fea000b83ffff */
.L_x_58:
[-C--:B------:R-:W-:Y:S02]  /*3090*/  SHF.L.U32 R3, R3, R4.reuse, RZ ;  /* 0x0000000403037219 */ /* 0x080fe400000006ff */
[----:B------:R-:W-:Y:S01]  /*30a0*/  SHF.L.U32 R0, R0, R4, RZ ;  /* 0x0000000400007219 */ /* 0x000fe200000006ff */
[----:B------:R-:W-:Y:S02]  /*30b0*/  IMAD.SHL.U32 R4, R4, 0x20, RZ ;  /* 0x0000002004047824 */ /* 0x000fe400078e00ff */
[----:B------:R1:W-:Y:S04]  /*30c0*/  ATOMS.OR RZ, [UR5+0x14], R3 ;  /* 0x00001403ffff798c */ /* 0x0003e8000b000005 */
[----:B------:R1:W-:Y:S04]  /*30d0*/  ATOMS.OR RZ, [UR5+0x18], R0 ;  /* 0x00001800ffff798c */ /* 0x0003e8000b000005 */
[----:B------:R1:W-:Y:S01]  /*30e0*/  STS [UR6+0x140], R4 ;  /* 0x00014004ff007988 */ /* 0x0003e20008000806 */
[----:B------:R-:W-:Y:S05]  /*30f0*/  BRA `(.L_x_57) ;  /* 0x0000000000107947 */ /* 0x000fea0003800000 */
.L_x_56:
[----:B------:R-:W-:Y:S02]  /*3100*/  MOV R0, 0xffffffff ;  /* 0xffffffff00007802 */ /* 0x000fe40000000f00 */
[----:B------:R-:W-:-:S03]  /*3110*/  MOV R4, 0x3140 ;  /* 0x0000314000047802 */ /* 0x000fc60000000f00 */
[----:B------:R1:W-:Y:S04]  /*3120*/  STS [UR6+0x140], R0 ;  /* 0x00014000ff007988 */ /* 0x0003e80008000806 */
[----:B-1---5:R-:W-:Y:S05]  /*3130*/  CALL.REL.NOINC `($__internal_1_$__cuda_sm10x_tcgen05_guardrail_trap_phase_invalid_during_alloc) ;  /* 0x00000070002c7944 */ /* 0x022fea0003c00000 */
.L_x_57:
[----:B------:R-:W-:Y:S05]  /*3140*/  WARPSYNC.ALL ;  /* 0x0000000000007948 */ /* 0x000fea0003800000 */
[----:B------:R-:W2:Y:S01]  /*3150*/  S2UR UR4, SR_CgaCtaId ;  /* 0x00000000000479c3 */ /* 0x000ea20000008800 */
[----:B------:R-:W-:Y:S01]  /*3160*/  UMOV UR26, 0x400 ;  /* 0x00000400001a7882 */ /* 0x000fe20000000000 */
[----:B------:R-:W-:-:S06]  /*3170*/  NOP ;  /* 0x0000000000007918 */ /* 0x000fcc0000000000 */
[----:B------:R-:W-:Y:S06]  /*3180*/  BAR.ARV 0x6, 0xa0 ;  /* 0x0182800000007b1d */ /* 0x000fec0000002000 */
[----:B------:R-:W3:Y:S01]  /*3190*/  LDCU UR5, c[0x0][0x38c] ;  /* 0x00007180ff0577ac */ /* 0x000ee20008000800 */
[----:B------:R-:W-:Y:S01]  /*31a0*/  LOP3.LUT R2, R2, 0xffff, RZ, 0xc0, !PT ;  /* 0x0000ffff02027812 */ /* 0x000fe200078ec0ff */
[----:B------:R-:W-:Y:S01]  /*31b0*/  IMAD.MOV.U32 R11, RZ, RZ, 0x1 ;  /* 0x00000001ff0b7424 */ /* 0x000fe200078e00ff */
[----:B------:R-:W-:Y:S01]  /*31c0*/  CS2R R8, SRZ ;  /* 0x0000000000087805 */ /* 0x000fe2000001ff00 */
[----:B------:R-:W4:Y:S01]  /*31d0*/  LDCU UR7, c[0x0][0x38c] ;  /* 0x00007180ff0777ac */ /* 0x000f220008000800 */
[----:B------:R-:W-:Y:S01]  /*31e0*/  R2UR UR27, R2 ;  /* 0x00000000021b72ca */ /* 0x000fe200000e0000 */
[----:B------:R-:W-:Y:S01]  /*31f0*/  IMAD.MOV.U32 R10, RZ, RZ, RZ ;  /* 0x000000ffff0a7224 */ /* 0x000fe200078e00ff */
[----:B------:R-:W-:Y:S01]  /*3200*/  UMOV UR30, URZ ;  /* 0x000000ff001e7c82 */ /* 0x000fe20008000000 */
[----:B------:R-:W-:Y:S01]  /*3210*/  UMOV UR24, URZ ;  /* 0x000000ff00187c82 */ /* 0x000fe20008000000 */
[----:B--2---:R-:W-:Y:S01]  /*3220*/  ULEA UR26, UR4, UR26, 0x18 ;  /* 0x0000001a041a7291 */ /* 0x004fe2000f8ec0ff */
[----:B------:R-:W-:Y:S01]  /*3230*/  UMOV UR38, 0x0 ;  /* 0x0000000000267882 */ /* 0x000fe20000000000 */
[----:B------:R-:W-:-:S02]  /*3240*/  UMOV UR39, 0x4400010 ;  /* 0x0440001000277882 */ /* 0x000fc40000000000 */
[----:B------:R-:W-:Y:S02]  /*3250*/  UIADD3 UR4, UPT, UPT, UR26, 0x8800, URZ ;  /* 0x000088001a047890 */ /* 0x000fe4000fffe0ff */
[----:B------:R-:W-:Y:S02]  /*3260*/  UIADD3 UR6, UPT, UPT, UR26, 0x10800, URZ ;  /* 0x000108001a067890 */ /* 0x000fe4000fffe0ff */
[----:B---3--:R-:W-:Y:S01]  /*3270*/  UIADD3 UR5, UPT, UPT, UR5, 0x3f, URZ ;  /* 0x0000003f05057890 */ /* 0x008fe2000fffe0ff */
[----:B-1----:R-:W1:Y:S01]  /*3280*/  LDS R0, [UR26+0x140] ;  /* 0x0001401aff007984 */ /* 0x002e620008000800 */
[----:B------:R-:W-:Y:S01]  /*3290*/  UMOV UR36, 0x0 ;  /* 0x0000000000247882 */ /* 0x000fe20000000000 */
[----:B------:R-:W-:Y:S01]  /*32a0*/  UMOV UR37, 0x4400010 ;  /* 0x0440001000257882 */ /* 0x000fe20000000000 */
[----:B------:R-:W-:Y:S02]  /*32b0*/  USHF.R.S32.HI UR40, URZ, 0x1f, UR5 ;  /* 0x0000001fff287899 */ /* 0x000fe40008011405 */
[----:B----4-:R-:W-:-:S02]  /*32c0*/  UISETP.GE.AND UP4, UPT, UR7, 0x1, UPT ;  /* 0x000000010700788c */ /* 0x010fc4000bf86270 */
[----:B------:R-:W-:Y:S02]  /*32d0*/  ULEA.HI UR40, UR40, UR5, URZ, 0x6 ;  /* 0x0000000528287291 */ /* 0x000fe4000f8f30ff */
[----:B------:R-:W-:Y:S02]  /*32e0*/  USHF.R.U32.HI UR5, URZ, 0x4, UR4 ;  /* 0x00000004ff057899 */ /* 0x000fe40008011604 */
[----:B------:R-:W-:Y:S02]  /*32f0*/  USHF.R.S32.HI UR40, URZ, 0x6, UR40 ;  /* 0x00000006ff287899 */ /* 0x000fe40008011428 */
[----:B------:R-:W-:Y:S02]  /*3300*/  USHF.R.U32.HI UR4, URZ, 0x4, UR6 ;  /* 0x00000004ff047899 */ /* 0x000fe40008011606 */
[----:B------:R-:W-:Y:S02]  /*3310*/  UISETP.LT.AND UP0, UPT, UR40, 0x1, UPT ;  /* 0x000000012800788c */ /* 0x000fe4000bf01270 */
[----:B------:R-:W-:-:S02]  /*3320*/  ULOP3.LUT UR5, UR5, 0x3fff, URZ, 0xc0, !UPT ;  /* 0x00003fff05057892 */ /* 0x000fc4000f8ec0ff */
[----:B------:R-:W-:Y:S02]  /*3330*/  ULOP3.LUT UR4, UR4, 0x3fff, URZ, 0xc0, !UPT ;  /* 0x00003fff04047892 */ /* 0x000fe4000f8ec0ff */
[----:B------:R-:W-:Y:S02]  /*3340*/  USEL UR41, UR40, 0x1, !UP0 ;  /* 0x0000000128297887 */ /* 0x000fe4000c000000 */
[----:B------:R-:W-:Y:S02]  /*3350*/  ULOP3.LUT UR28, UR5, 0x10000, URZ, 0xfc, !UPT ;  /* 0x00010000051c7892 */ /* 0x000fe4000f8efcff */
[----:B------:R-:W-:Y:S02]  /*3360*/  ULOP3.LUT UR29, UR4, 0x10000, URZ, 0xfc, !UPT ;  /* 0x00010000041d7892 */ /* 0x000fe4000f8efcff */
[----:B------:R-:W-:Y:S01]  /*3370*/  UIADD3 UR41, UPT, UPT, -UR41, URZ, URZ ;  /* 0x000000ff29297290 */ /* 0x000fe2000fffe1ff */
[----:B------:R-:W-:Y:S01]  /*3380*/  UMOV UR34, 0x0 ;  /* 0x0000000000227882 */ /* 0x000fe20000000000 */
[----:B------:R-:W-:Y:S01]  /*3390*/  UMOV UR35, 0x4400010 ;  /* 0x0440001000237882 */ /* 0x000fe20000000000 */
[----:B------:R-:W-:Y:S01]  /*33a0*/  UMOV UR32, 0x0 ;  /* 0x0000000000207882 */ /* 0x000fe20000000000 */
[----:B------:R-:W-:Y:S01]  /*33b0*/  UMOV UR33, 0x4400010 ;  /* 0x0440001000217882 */ /* 0x000fe20000000000 */
[----:B-1----:R-:W-:-:S15]  /*33c0*/  R2UR UR42, R0 ;  /* 0x00000000002a72ca */ /* 0x002fde00000e0000 */
.L_x_66:
[----:B------:R-:W-:Y:S02]  /*33d0*/  LEA R0, R10, UR26, 0x3 ;  /* 0x0000001a0a007c11 */ /* 0x000fe4000f8e18ff */
[----:B------:R-:W-:Y:S02]  /*33e0*/  SHF.L.U32 R5, R9, 0x1f, RZ ;  /* 0x0000001f09057819 */ /* 0x000fe400000006ff */
[----:B------:R-:W-:Y:S01]  /*33f0*/  PLOP3.LUT P0, PT, PT, PT, UP4, 0x80, 0x8 ;  /* 0x000000000008781c */ /* 0x000fe20003f0f048 */
[----:B------:R-:W-:Y:S01]  /*3400*/  VIADD R3, R0, 0xa0 ;  /* 0x000000a000037836 */ /* 0x000fe20000000000 */
[----:B-1----:R-:W1:Y:S02]  /*3410*/  SYNCS.PHASECHK.TRANS64.TRYWAIT P1, [R0+URZ+0x90], R5 ;  /* 0x00009005000075a7 */ /* 0x002e6400080211ff */
[----:B-1-3--:R-:W-:Y:S09]  /*3420*/  @!P1 BRA `(.L_x_60) ;  /* 0x0000006400709947 */ /* 0x00aff20003800000 */
.L_x_153:
[----:B------:R-:W-:Y:S01]  /*3430*/  LEA R4, R10, UR26, 0x4 ;  /* 0x0000001a0a047c11 */ /* 0x000fe2000f8e20ff */
[----:B------:R-:W-:Y:S01]  /*3440*/  @UP4 ULEA UR4, UR24, UR26, 0x3 ;  /* 0x0000001a18044291 */ /* 0x000fe2000f8e18ff */
[----:B------:R-:W-:Y:S01]  /*3450*/  PLOP3.LUT P2, PT, PT, PT, PT, 0x80, 0x8 ;  /* 0x000000000008781c */ /* 0x000fe20003f4f070 */
[----:B------:R-:W-:Y:S01]  /*3460*/  ULEA UR31, UR30, UR26, 0x3 ;  /* 0x0000001a1e1f7291 */ /* 0x000fe2000f8e18ff */
[----:B------:R-:W-:Y:S02]  /*3470*/  PRMT R3, RZ, 0x654, R3 ;  /* 0x00000654ff037816 */ /* 0x000fe40000000003 */
[----:B-1----:R-:W1:Y:S01]  /*3480*/  LDS.128 R4, [R4+0x120] ;  /* 0x0001200004047984 */ /* 0x002e620000000c00 */
[----:B------:R-:W-:Y:S02]  /*3490*/  @P0 SHF.L.U32 R2, R8, 0x1f, RZ ;  /* 0x0000001f08020819 */ /* 0x000fe400000006ff */
[----:B------:R-:W-:Y:S01]  /*34a0*/  SHF.L.U32 R0, R11, 0x1f, RZ ;  /* 0x0000001f0b007819 */ /* 0x000fe200000006ff */
[----:B------:R-:W-:Y:S01]  /*34b0*/  @!PT LDS RZ, [RZ] ;  /* 0x00000000fffff984 */ /* 0x000fe20000000800 */
[----:B------:R-:W-:Y:S01]  /*34c0*/  @!PT LDS RZ, [RZ] ;  /* 0x00000000fffff984 */ /* 0x000fe20000000800 */
[----:B------:R-:W-:Y:S01]  /*34d0*/  @!PT LDS RZ, [RZ] ;  /* 0x00000000fffff984 */ /* 0x000fe20000000800 */
[----:B------:R-:W-:Y:S01]  /*34e0*/  @!PT LDS RZ, [RZ] ;  /* 0x00000000fffff984 */ /* 0x000fe20000000800 */
[----:B------:R2:W-:Y:S06]  /*34f0*/  MEMBAR.ALL.CTA ;  /* 0x0000000000007992 */ /* 0x0005ec0000008000 */
[----:B--2---:R-:W2:Y:S02]  /*3500*/  FENCE.VIEW.ASYNC.S ;  /* 0x00000000000073c6 */ /* 0x004ea40000000000 */
[----:B--2---:R2:W-:Y:S01]  /*3510*/  SYNCS.ARRIVE.TRANS64.RED.A1T0 RZ, [R3+URZ], RZ ;  /* 0x000000ff03ff79a7 */ /* 0x0045e200081004ff */
[----:B------:R2:W3:Y:S01]  /*3520*/  @P0 SYNCS.PHASECHK.TRANS64.TRYWAIT P2, [UR4], R2 ;  /* 0x00000002ff0005a7 */ /* 0x0004e20008041104 */
[----:B------:R-:W-:Y:S01]  /*3530*/  ULEA.HI UR4, UR30, UR30, URZ, 0x1 ;  /* 0x0000001e1e047291 */ /* 0x000fe2000f8f08ff */
[----:B-1----:R-:W-:-:S03]  /*3540*/  LOP3.LUT P1, RZ, R6, 0x1, RZ, 0xc0, !PT ;  /* 0x0000000106ff7812 */ /* 0x002fc6000782c0ff */
[----:B------:R-:W-:Y:S02]  /*3550*/  USHF.L.U32 UR11, UR4, 0x7, URZ ;  /* 0x00000007040b7899 */ /* 0x000fe400080006ff */
[----:B------:R-:W-:Y:S02]  /*3560*/  ULOP3.LUT UR4, UR4, 0xffe, URZ, 0xc0, !UPT ;  /* 0x00000ffe04047892 */ /* 0x000fe4000f8ec0ff */
[----:B------:R-:W-:Y:S02]  /*3570*/  ULOP3.LUT UR11, UR11, 0xffffff00, URZ, 0xc0, !UPT ;  /* 0xffffff000b0b7892 */ /* 0x000fe4000f8ec0ff */
[----:B------:R-:W-:Y:S02]  /*3580*/  UIADD3 UR4, UPT, UPT, -UR4, UR30, URZ ;  /* 0x0000001e04047290 */ /* 0x000fe4000fffe1ff */
[----:B------:R-:W-:Y:S01]  /*3590*/  UIADD3 UR11, UPT, UPT, UR42, UR11, URZ ;  /* 0x0000000b2a0b7290 */ /* 0x000fe2000fffe0ff */
[----:B------:R-:W1:Y:S03]  /*35a0*/  SYNCS.PHASECHK.TRANS64.TRYWAIT P0, [UR31+0xd0], R0 ;  /* 0x0000d000ff0075a7 */ /* 0x000e66000800111f */
[----:B------:R-:W-:Y:S01]  /*35b0*/  ULEA UR11, UR4, UR11, 0x14 ;  /* 0x0000000b040b7291 */ /* 0x000fe2000f8ea0ff */
[----:B-123--:R-:W-:Y:S11]  /*35c0*/  @!P0 BRA `(.L_x_61) ;  /* 0x00000064001c8947 */ /* 0x00eff60003800000 */
.L_x_155:
[----:B------:R-:W-:Y:S01]  /*35d0*/  IADD3 R10, PT, PT, R10, 0x1, RZ ;  /* 0x000000010a0a7810 */ /* 0x000fe20007ffe0ff */
[----:B------:R-:W-:Y:S06]  /*35e0*/  BRA.U !UP4, `(.L_x_62) ;  /* 0x000000010cc07547 */ /* 0x000fec000b800000 */
[----:B------:R-:W-:Y:S01]  /*35f0*/  UPLOP3.LUT UP2, UPT, UPT, UPT, UPT, 0x40, 0x4 ;  /* 0x000000000004789c */ /* 0x000fe20003f4e870 */
[----:B------:R-:W-:Y:S01]  /*3600*/  UMOV UR23, UR41 ;  /* 0x0000002900177c82 */ /* 0x000fe20008000000 */
[----:B------:R-:W-:Y:S01]  /*3610*/  UMOV UR22, UR40 ;  /* 0x0000002800167c82 */ /* 0x000fe20008000000 */
[----:B------:R-:W-:-:S08]  /*3620*/  UMOV UR10, UR24 ;  /* 0x00000018000a7c82 */ /* 0x000fd00008000000 */
.L_x_65:
[----:B------:R-:W-:Y:S02]  /*3630*/  UIADD3 UR23, UPT, UPT, UR23, 0x1, URZ ;  /* 0x0000000117177890 */ /* 0x000fe4000fffe0ff */
[----:B--2---:R-:W-:Y:S02]  /*3640*/  ULEA UR5, UR10, UR26, 0x3 ;  /* 0x0000001a0a057291 */ /* 0x004fe4000f8e18ff */
[----:B------:R-:W-:Y:S01]  /*3650*/  UISETP.NE.AND UP3, UPT, UR23, URZ, UPT ;  /* 0x000000ff1700728c */ /* 0x000fe2000bf65270 */
[----:B---3--:R-:W-:Y:S10]  /*3660*/  @P2 BRA `(.L_x_63) ;  /* 0x00000000000c2947 */ /* 0x008ff40003800000 */
[----:B-1----:R-:W-:Y:S04]  /*3670*/  SHF.L.U32 R3, R8, 0x1f, RZ ;  /* 0x0000001f08037819 */ /* 0x002fe800000006ff */
[----:B------:R-:W1:Y:S02]  /*3680*/  SYNCS.PHASECHK.TRANS64.TRYWAIT P0, [UR5], R3 ;  /* 0x00000003ff0075a7 */ /* 0x000e640008001105 */
[----:B-1----:R-:W-:Y:S05]  /*3690*/  @!P0 BRA `(.L_x_64) ;  /* 0x0000006400008947 */ /* 0x002fea0003800000 */
.L_x_63:
[----:B------:R-:W-:Y:S01]  /*36a0*/  UISETP.NE.AND UP0, UPT, UR22, 0x1, UPT ;  /* 0x000000011600788c */ /* 0x000fe2000bf05270 */
[----:B------:R-:W-:Y:S01]  /*36b0*/  PLOP3.LUT P2, PT, PT, PT, PT, 0x80, 0x8 ;  /* 0x000000000008781c */ /* 0x000fe20003f4f070 */
[----:B------:R-:W-:Y:S02]  /*36c0*/  UIADD3 UR4, UPT, UPT, UR10, 0x1, URZ ;  /* 0x000000010a047890 */ /* 0x000fe4000fffe0ff */
[----:B------:R-:W-:Y:S02]  /*36d0*/  UIADD3 UR25, UPT, UPT, UR5, 0x20, URZ ;  /* 0x0000002005197890 */ /* 0x000fe4000fffe0ff */
[----:B------:R-:W-:Y:S01]  /*36e0*/  UISETP.NE.AND UP1, UPT, UR4, 0x4, UPT ;  /* 0x000000040400788c */ /* 0x000fe2000bf25270 */
[----:B------:R-:W-:Y:S01]  /*36f0*/  PLOP3.LUT P0, PT, PT, PT, UP0, 0x80, 0x8 ;  /* 0x000000000008781c */ /* 0x000fe20003f0f008 */
[----:B------:R-:W-:Y:S02]  /*3700*/  UIADD3 UR22, UPT, UPT, UR22, -0x1, URZ ;  /* 0xffffffff16167890 */ /* 0x000fe4000fffe0ff */
[----:B------:R-:W-:Y:S02]  /*3710*/  USEL UR6, URZ, 0x1, UP1 ;  /* 0x00000001ff067887 */ /* 0x000fe40008800000 */
[----:B------:R-:W-:Y:S01]  /*3720*/  USEL UR24, UR4, URZ, UP1 ;  /* 0x000000ff04187287 */ /* 0x000fe20008800000 */
[----:B------:R-:W-:Y:S01]  /*3730*/  UMOV UR7, 0x40004040 ;  /* 0x4000404000077882 */ /* 0x000fe20000000000 */
[----:B------:R-:W-:Y:S02]  /*3740*/  UMOV UR5, 0x40004040 ;  /* 0x4000404000057882 */ /* 0x000fe40000000000 */
[----:B------:R-:W-:Y:S01]  /*3750*/  @UP0 ULEA UR4, UR24, UR26, 0x3 ;  /* 0x0000001a18040291 */ /* 0x000fe2000f8e18ff */
[----:B------:R-:W-:Y:S01]  /*3760*/  LOP3.LUT R8, R8, UR6, RZ, 0x3c, !PT ;  /* 0x0000000608087c12 */ /* 0x000fe2000f8e3cff */
[----:B------:R-:W-:Y:S01]  /*3770*/  ULEA UR6, UR10, UR29, 0xb ;  /* 0x0000001d0a067291 */ /* 0x000fe2000f8e58ff */
[----:B------:R-:W-:Y:S02]  /*3780*/  UMOV UR21, 0x40004040 ;  /* 0x4000404000157882 */ /* 0x000fe40000000000 */
[----:B-1----:R-:W-:Y:S01]  /*3790*/  @P0 SHF.L.U32 R0, R8, 0x1f, RZ ;  /* 0x0000001f08000819 */ /* 0x002fe200000006ff */
[----:B------:R-:W-:Y:S02]  /*37a0*/  UIADD3 UR20, UPT, UPT, UR6, 0x2, URZ ;  /* 0x0000000206147890 */ /* 0x000fe4000fffe0ff */
[----:B------:R-:W-:Y:S01]  /*37b0*/  UIADD3 UR16, UPT, UPT, UR6, 0x4, URZ ;  /* 0x0000000406107890 */ /* 0x000fe2000fffe0ff */
[----:B------:R2:W3:Y:S01]  /*37c0*/  @P0 SYNCS.PHASECHK.TRANS64.TRYWAIT P2, [UR4], R0 ;  /* 0x00000000ff0005a7 */ /* 0x0004e20008041104 */
[----:B------:R-:W-:Y:S02]  /*37d0*/  ULEA UR4, UR10, UR28, 0x9 ;  /* 0x0000001c0a047291 */ /* 0x000fe4000f8e48ff */
[----:B------:R-:W-:Y:S02]  /*37e0*/  UIADD3 UR12, UPT, UPT, UR6, 0x6, URZ ;  /* 0x00000006060c7890 */ /* 0x000fe4000fffe0ff */
[----:B------:R-:W-:Y:S02]  /*37f0*/  UIADD3 UR18, UPT, UPT, UR4, 0x2, URZ ;  /* 0x0000000204127890 */ /* 0x000fe4000fffe0ff */
[----:B------:R-:W-:Y:S02]  /*3800*/  UIADD3 UR14, UPT, UPT, UR4, 0x4, URZ ;  /* 0x00000004040e7890 */ /* 0x000fe4000fffe0ff */
[----:B------:R-:W-:Y:S01]  /*3810*/  UIADD3 UR8, UPT, UPT, UR4, 0x6, URZ ;  /* 0x0000000604087890 */ /* 0x000fe2000fffe0ff */
[----:B------:R2:W-:Y:S01]  /*3820*/  UTCHMMA gdesc[UR4], gdesc[UR6], tmem[UR11], tmem[UR38], idesc[UR39], UP2 ;  /* 0x00ff2606040075ea */ /* 0x0005e2000900000b */
[----:B------:R-:W-:Y:S01]  /*3830*/  UPLOP3.LUT UP2, UPT, UPT, UPT, UPT, 0x80, 0x8 ;  /* 0x000000000008789c */ /* 0x000fe20003f4f070 */
[----:B------:R-:W-:Y:S01]  /*3840*/  UMOV UR19, 0x40004040 ;  /* 0x4000404000137882 */ /* 0x000fe20000000000 */
[----:B------:R-:W-:Y:S01]  /*3850*/  UMOV UR17, 0x40004040 ;  /* 0x4000404000117882 */ /* 0x000fe20000000000 */
[----:B------:R2:W-:Y:S01]  /*3860*/  UTCHMMA gdesc[UR18], gdesc[UR20], tmem[UR11], tmem[UR36], idesc[UR37], UPT ;  /* 0x00ff2414120075ea */ /* 0x0005e2000b80000b */
[----:B------:R-:W-:Y:S01]  /*3870*/  UMOV UR15, 0x40004040 ;  /* 0x40004040000f7882 */ /* 0x000fe20000000000 */
[----:B------:R-:W-:Y:S01]  /*3880*/  UMOV UR13, 0x40004040 ;  /* 0x40004040000d7882 */ /* 0x000fe20000000000 */
[----:B------:R-:W-:Y:S01]  /*3890*/  UMOV UR9, 0x40004040 ;  /* 0x4000404000097882 */ /* 0x000fe20000000000 */
[----:B------:R2:W-:Y:S01]  /*38a0*/  UTCHMMA gdesc[UR14], gdesc[UR16], tmem[UR11], tmem[UR34], idesc[UR35], UPT ;  /* 0x00ff22100e0075ea */ /* 0x0005e2000b80000b */
[----:B------:R2:W-:Y:S01]  /*38b0*/  UTCHMMA gdesc[UR8], gdesc[UR12], tmem[UR11], tmem[UR32], idesc[UR33], UPT ;  /* 0x00ff200c080075ea */ /* 0x0005e2000b80000b */
[----:B------:R2:W-:Y:S01]  /*38c0*/  UTCBAR.MULTICAST [UR25], URZ, UR27 ;  /* 0x000000ff190073e9 */ /* 0x0005e2000800081b */
[----:B------:R-:W-:Y:S01]  /*38d0*/  UMOV UR10, UR24 ;  /* 0x00000018000a7c82 */ /* 0x000fe20008000000 */
[----:B------:R-:W-:Y:S05]  /*38e0*/  BRA.U UP3, `(.L_x_65) ;  /* 0xfffffffd03507547 */ /* 0x000fea000b83ffff */
.L_x_62:
[----:B--2---:R-:W-:Y:S01]  /*38f0*/  UIADD3 UR4, UPT, UPT, UR30, 0x1, URZ ;  /* 0x000000011e047890 */ /* 0x004fe2000fffe0ff */
[C---:B------:R-:W-:Y:S01]  /*3900*/  ISETP.NE.AND P0, PT, R10.reuse, 0x2, PT ;  /* 0x000000020a00780c */ /* 0x040fe20003f05270 */
[----:B------:R-:W-:Y:S02]  /*3910*/  UIADD3 UR5, UPT, UPT, UR31, 0xb0, URZ ;  /* 0x000000b01f057890 */ /* 0x000fe4000fffe0ff */
[----:B------:R-:W-:Y:S01]  /*3920*/  UISETP.NE.AND UP0, UPT, UR4, 0x4, UPT ;  /* 0x000000040400788c */ /* 0x000fe2000bf05270 */
[----:B-1----:R-:W-:Y:S02]  /*3930*/  SEL R0, RZ, 0x1, P0 ;  /* 0x00000001ff007807 */ /* 0x002fe40000000000 */
[----:B------:R-:W-:Y:S01]  /*3940*/  SEL R10, R10, RZ, P0 ;  /* 0x000000ff0a0a7207 */ /* 0x000fe20000000000 */
[----:B------:R-:W-:Y:S01]  /*3950*/  USEL UR6, URZ, 0x1, UP0 ;  /* 0x00000001ff067887 */ /* 0x000fe20008000000 */
[----:B------:R-:W-:Y:S01]  /*3960*/  LOP3.LUT R9, R9, R0, RZ, 0x3c, !PT ;  /* 0x0000000009097212 */ /* 0x000fe200078e3cff */
[----:B------:R-:W-:Y:S01]  /*3970*/  USEL UR30, UR4, URZ, UP0 ;  /* 0x000000ff041e7287 */ /* 0x000fe20008000000 */
[----:B------:R1:W-:Y:S03]  /*3980*/  UTCBAR [UR5], URZ ;  /* 0x000000ff050073e9 */ /* 0x0003e600080000ff */
[----:B------:R-:W-:Y:S01]  /*3990*/  LOP3.LUT R11, R11, UR6, RZ, 0x3c, !PT ;  /* 0x000000060b0b7c12 */ /* 0x000fe2000f8e3cff */
[----:B------:R-:W-:Y:S07]  /*39a0*/  @P1 BRA `(.L_x_66) ;  /* 0xfffffff800881947 */ /* 0x000fee000383ffff */
[----:B------:R-:W2:Y:S01]  /*39b0*/  S2UR UR8, SR_CgaCtaId ;  /* 0x00000000000879c3 */ /* 0x000ea20000008800 */
[----:B------:R-:W-:Y:S01]  /*39c0*/  ELECT P0, URZ, PT ;  /* 0x0000000000ff782f */ /* 0x000fe20003800000 */
[----:B------:R-:W-:Y:S01]  /*39d0*/  IMAD.MOV.U32 R0, RZ, RZ, 0x1 ;  /* 0x00000001ff007424 */ /* 0x000fe200078e00ff */
[----:B------:R-:W-:Y:S01]  /*39e0*/  UIADD3 UR26, UPT, UPT, UR26, 0xd0, URZ ;  /* 0x000000d01a1a7890 */ /* 0x000fe2000fffe0ff */
[----:B------:R-:W-:Y:S01]  /*39f0*/  SHF.L.U32 R3, R11, 0x1f, RZ ;  /* 0x0000001f0b037819 */ /* 0x000fe200000006ff */
[----:B------:R-:W-:-:S03]  /*3a00*/  UMOV UR4, 0x40 ;  /* 0x0000004000047882 */ /* 0x000fc60000000000 */
[----:B------:R-:W-:Y:S01]  /*3a10*/  UVIRTCOUNT.DEALLOC.SMPOOL 0x80 ;  /* 0x000000800000784c */ /* 0x000fe20000000000 */
[----:B--2---:R-:W-:Y:S02]  /*3a20*/  ULEA UR8, UR8, UR4, 0x18 ;  /* 0x0000000408087291 */ /* 0x004fe4000f8ec0ff */
[----:B------:R-:W-:-:S07]  /*3a30*/  ULEA UR4, UR30, UR26, 0x3 ;  /* 0x0000001a1e047291 */ /* 0x000fce000f8e18ff */
[----:B------:R2:W-:Y:S02]  /*3a40*/  @P0 STS.U8 [UR8+0x1c], R0 ;  /* 0x00001c00ff000988 */ /* 0x0005e40008000008 */
[----:B------:R-:W4:Y:S02]  /*3a50*/  SYNCS.PHASECHK.TRANS64.TRYWAIT P0, [UR4], R3 ;  /* 0x00000003ff0075a7 */ /* 0x000f240008001104 */
[----:B--2-4-:R-:W-:Y:S05]  /*3a60*/  @!P0 BRA `(.L_x_67) ;  /* 0x0000006000248947 */ /* 0x014fea0003800000 */
.L_x_158:
[----:B------:R-:W-:-:S04]  /*3a70*/  UIADD3 UR4, UPT, UPT, UR30, 0x1, URZ ;  /* 0x000000011e047890 */ /* 0x000fc8000fffe0ff */
[----:B------:R-:W-:-:S04]  /*3a80*/  UISETP.NE.AND UP0, UPT, UR4, 0x4, UPT ;  /* 0x000000040400788c */ /* 0x000fc8000bf05270 */
[----:B------:R-:W-:Y:S02]  /*3a90*/  USEL UR6, URZ, 0x1, UP0 ;  /* 0x00000001ff067887 */ /* 0x000fe40008000000 */
[----:B------:R-:W-:-:S04]  /*3aa0*/  USEL UR4, UR4, URZ, UP0 ;  /* 0x000000ff04047287 */ /* 0x000fc80008000000 */
[----:B-1----:R-:W-:Y:S01]  /*3ab0*/  ULEA UR5, UR4, UR26, 0x3 ;  /* 0x0000001a04057291 */ /* 0x002fe2000f8e18ff */
[----:B------:R-:W-:-:S04]  /*3ac0*/  LOP3.LUT R2, R11, UR6, RZ, 0x3c, !PT ;  /* 0x000000060b027c12 */ /* 0x000fc8000f8e3cff */
[----:B--2---:R-:W-:-:S04]  /*3ad0*/  SHF.L.U32 R3, R2, 0x1f, RZ ;  /* 0x0000001f02037819 */ /* 0x004fc800000006ff */
[----:B------:R-:W1:Y:S02]  /*3ae0*/  SYNCS.PHASECHK.TRANS64.TRYWAIT P0, [UR5], R3 ;  /* 0x00000003ff0075a7 */ /* 0x000e640008001105 */
[----:B-1----:R-:W-:Y:S05]  /*3af0*/  @!P0 BRA `(.L_x_68) ;  /* 0x0000006000188947 */ /* 0x002fea0003800000 */
.L_x_160:
        /* <DEDUP_REMOVED lines=9> */
.L_x_162:
[----:B------:R-:W-:-:S04]  /*3b90*/  UIADD3 UR4, UPT, UPT, UR4, 0x1, URZ ;  /* 0x0000000104047890 */ /* 0x000fc8000fffe0ff */
[----:B------:R-:W-:-:S04]  /*3ba0*/  UISETP.NE.AND UP0, UPT, UR4, 0x4, UPT ;  /* 0x000000040400788c */ /* 0x000fc8000bf05270 */
[----:B------:R-:W-:Y:S02]  /*3bb0*/  USEL UR5, URZ, 0x1, UP0 ;  /* 0x00000001ff057887 */ /* 0x000fe40008000000 */
[----:B------:R-:W-:-:S04]  /*3bc0*/  USEL UR4, UR4, URZ, UP0 ;  /* 0x000000ff04047287 */ /* 0x000fc80008000000 */
[----:B------:R-:W-:Y:S01]  /*3bd0*/  ULEA UR4, UR4, UR26, 0x3 ;  /* 0x0000001a04047291 */ /* 0x000fe2000f8e18ff */
[----:B-1----:R-:W-:-:S04]  /*3be0*/  LOP3.LUT R3, R2, UR5, RZ, 0x3c, !PT ;  /* 0x0000000502037c12 */ /* 0x002fc8000f8e3cff */
[----:B------:R-:W-:-:S04]  /*3bf0*/  SHF.L.U32 R3, R3, 0x1f, RZ ;  /* 0x0000001f03037819 */ /* 0x000fc800000006ff */
[----:B------:R-:W1:Y:S02]  /*3c00*/  SYNCS.PHASECHK.TRANS64.TRYWAIT P0, [UR4], R3 ;  /* 0x00000003ff0075a7 */ /* 0x000e640008001104 */
[----:B-1----:R-:W-:Y:S05]  /*3c10*/  @!P0 BRA `(.L_x_70) ;  /* 0x0000006000008947 */ /* 0x002fea0003800000 */
.L_x_164:
[----:B------:R-:W-:Y:S01]  /*3c20*/  NOP ;  /* 0x0000000000007918 */ /* 0x000fe20000000000 */
[----:B-1----:R-:W1:Y:S01]  /*3c30*/  LDS R0, [UR8+0x14] ;  /* 0x00001408ff007984 */ /* 0x002e620008000800 */
[----:B------:R-:W-:Y:S01]  /*3c40*/  ULOP3.LUT UR4, UR42, 0xffff, URZ, 0xc0, !UPT ;  /* 0x0000ffff2a047892 */ /* 0x000fe2000f8ec0ff */
[----:B------:R-:W-:Y:S01]  /*3c50*/  UMOV UR5, 0xffff ;  /* 0x0000ffff00057882 */ /* 0x000fe20000000000 */
[----:B------:R-:W-:Y:S02]  /*3c60*/  UMOV UR6, 0x1 ;  /* 0x0000000100067882 */ /* 0x000fe40000000000 */
[----:B------:R-:W-:-:S04]  /*3c70*/  USHF.R.U32.HI UR4, URZ, 0x5, UR4 ;  /* 0x00000005ff047899 */ /* 0x000fc80008011604 */
[----:B------:R-:W-:Y:S02]  /*3c80*/  USHF.L.U32 UR5, UR5, UR4, URZ ;  /* 0x0000000405057299 */ /* 0x000fe400080006ff */
[----:B------:R-:W-:-:S04]  /*3c90*/  USHF.L.U32 UR4, UR6, UR4, URZ ;  /* 0x0000000406047299 */ /* 0x000fc800080006ff */
[----:B-1----:R-:W-:-:S04]  /*3ca0*/  LOP3.LUT R0, R0, UR5, RZ, 0xc0, !PT ;  /* 0x0000000500007c12 */ /* 0x002fc8000f8ec0ff */
[----:B------:R-:W-:-:S13]  /*3cb0*/  ISETP.NE.AND P0, PT, R0, UR5, PT ;  /* 0x0000000500007c0c */ /* 0x000fda000bf05270 */
[----:B------:R-:W-:Y:S05]  /*3cc0*/  @P0 BRA `(.L_x_71) ;  /* 0x0000000000580947 */ /* 0x000fea0003800000 */
[----:B------:R-:W1:Y:S02]  /*3cd0*/  LDS R0, [UR8+0x18] ;  /* 0x00001808ff007984 */ /* 0x000e640008000800 */
[----:B-1----:R-:W-:-:S04]  /*3ce0*/  LOP3.LUT R0, R0, UR4, RZ, 0xc0, !PT ;  /* 0x0000000400007c12 */ /* 0x002fc8000f8ec0ff */
[----:B------:R-:W-:-:S13]  /*3cf0*/  ISETP.NE.AND P0, PT, R0, UR4, PT ;  /* 0x0000000400007c0c */ /* 0x000fda000bf05270 */
[----:B------:R-:W-:Y:S05]  /*3d00*/  @P0 BRA `(.L_x_72) ;  /* 0x00000000003c0947 */ /* 0x000fea0003800000 */
[----:B------:R-:W1:Y:S01]  /*3d10*/  S2R R2, SR_LANEID ;  /* 0x0000000000027919 */ /* 0x000e620000000000 */
[----:B------:R-:W-:Y:S01]  /*3d20*/  ULOP3.LUT UR5, URZ, UR5, URZ, 0x33, !UPT ;  /* 0x00000005ff057292 */ /* 0x000fe2000f8e33ff */
[----:B------:R-:W-:Y:S01]  /*3d30*/  LOP3.LUT R4, RZ, UR4, RZ, 0x33, !PT ;  /* 0x00000004ff047c12 */ /* 0x000fe2000f8e33ff */
[----:B------:R-:W-:Y:S02]  /*3d40*/  VOTEU.ANY UR4, UPT, PT ;  /* 0x0000000000047886 */ /* 0x000fe400038e0100 */
[----:B------:R-:W-:Y:S01]  /*3d50*/  UFLO.U32 UR4, UR4 ;  /* 0x00000004000472bd */ /* 0x000fe200080e0000 */
[----:B------:R-:W2:Y:S01]  /*3d60*/  REDUX UR6, R4 ;  /* 0x00000000040673c4 */ /* 0x000ea20000000000 */
[----:B------:R-:W-:-:S06]  /*3d70*/  IMAD.U32 R0, RZ, RZ, UR5 ;  /* 0x00000005ff007e24 */ /* 0x000fcc000f8e00ff */
[----:B------:R4:W-:Y:S01]  /*3d80*/  UTCATOMSWS.AND URZ, UR5 ;  /* 0x0000000500ff79e3 */ /* 0x0009e20008000000 */
[----:B------:R-:W3:Y:S01]  /*3d90*/  REDUX UR7, R0 ;  /* 0x00000000000773c4 */ /* 0x000ee20000000000 */
[----:B-1----:R-:W-:Y:S01]  /*3da0*/  ISETP.EQ.U32.AND P0, PT, R2, UR4, PT ;  /* 0x0000000402007c0c */ /* 0x002fe2000bf02070 */
[----:B--2---:R-:W-:Y:S01]  /*3db0*/  IMAD.U32 R2, RZ, RZ, UR6 ;  /* 0x00000006ff027e24 */ /* 0x004fe2000f8e00ff */
[----:B---3--:R-:W-:-:S11]  /*3dc0*/  MOV R3, UR7 ;  /* 0x0000000700037c02 */ /* 0x008fd60008000f00 */
[----:B------:R4:W-:Y:S04]  /*3dd0*/  @P0 ATOMS.AND RZ, [UR8+0x14], R3 ;  /* 0x00001403ffff098c */ /* 0x0009e8000a800008 */
[----:B------:R4:W-:Y:S01]  /*3de0*/  @P0 ATOMS.AND RZ, [UR8+0x18], R2 ;  /* 0x00001802ffff098c */ /* 0x0009e2000a800008 */
[----:B------:R-:W-:Y:S05]  /*3df0*/  BRA `(.L_x_73) ;  /* 0x0000000000147947 */ /* 0x000fea0003800000 */
.L_x_72:
[----:B------:R-:W-:Y:S02]  /*3e00*/  MOV R2, 0x3e20 ;  /* 0x00003e2000027802 */ /* 0x000fe40000000f00 */
[----:B---3-5:R-:W-:Y:S05]  /*3e10*/  CALL.REL.NOINC `($__internal_0_$__cuda_sm10x_tcgen05_guardrail_trap_col_being_dealloced_not_returned_by_alloc) ;  /* 0x0000006000e87944 */ /* 0x028fea0003c00000 */
[----:B------:R-:W-:Y:S05]  /*3e20*/  BRA `(.L_x_73) ;  /* 0x0000000000087947 */ /* 0x000fea0003800000 */
.L_x_71:
[----:B------:R-:W-:Y:S02]  /*3e30*/  MOV R2, 0x3e50 ;  /* 0x00003e5000027802 */ /* 0x000fe40000000f00 */
[----:B---3-5:R-:W-:Y:S05]  /*3e40*/  CALL.REL.NOINC `($__internal_2_$__cuda_sm10x_tcgen05_guardrail_trap_unallocated_columns_being_dealloced) ;  /* 0x0000006000f47944 */ /* 0x028fea0003c00000 */
.L_x_73:
[----:B------:R-:W-:Y:S01]  /*3e50*/  NOP ;  /* 0x0000000000007918 */ /* 0x000fe20000000000 */
[----:B----4-:R-:W-:Y:S05]  /*3e60*/  EXIT ;  /* 0x000000000000794d */ /* 0x010fea0003800000 */
.L_x_55:
[----:B------:R-:W-:-:S09]  /*3e70*/  UISETP.NE.OR UP0, UPT, UR17, 0x3, !UP3 ;  /* 0x000000031100788c */ /* 0x000fd2000df05670 */
[----:B------:R-:W-:Y:S05]  /*3e80*/  BRA.U UP0, `(.L_x_74) ;  /* 0x00000011005c7547 */ /* 0x000fea000b800000 */
[----:B------:R-:W1:Y:S01]  /*3e90*/  S2UR UR10, SR_CgaCtaId ;  /* 0x00000000000a79c3 */ /* 0x000e620000008800 */
[----:B------:R-:W2:Y:S01]  /*3ea0*/  LDCU UR31, c[0x0][0x370] ;  /* 0x00006e00ff1f77ac */ /* 0x000ea20008000800 */
[----:B------:R-:W-:Y:S02]  /*3eb0*/  HFMA2 R13, -RZ, RZ, 0, 0 ;  /* 0x00000000ff0d7431 */ /* 0x000fe400000001ff */
[----:B------:R-:W-:Y:S01]  /*3ec0*/  IMAD.MOV.U32 R15, RZ, RZ, 0x1 ;  /* 0x00000001ff0f7424 */ /* 0x000fe200078e00ff */
[----:B------:R-:W-:Y:S01]  /*3ed0*/  MOV R7, 0x2000 ;  /* 0x0000200000077802 */ /* 0x000fe20000000f00 */
[----:B------:R-:W2:Y:S01]  /*3ee0*/  LDCU.128 UR44, c[0x0][0xb10] ;  /* 0x00016200ff2c77ac */ /* 0x000ea20008000c00 */
[----:B------:R-:W-:Y:S01]  /*3ef0*/  IMAD.MOV.U32 R14, RZ, RZ, RZ ;  /* 0x000000ffff0e7224 */ /* 0x000fe200078e00ff */
[----:B------:R-:W3:Y:S01]  /*3f00*/  LDC.64 R16, c[0x0][0x348] ;  /* 0x0000d200ff107b82 */ /* 0x000ee20000000a00 */
[----:B------:R-:W4:Y:S01]  /*3f10*/  LDCU UR30, c[0x0][0x374] ;  /* 0x00006e80ff1e77ac */ /* 0x000f220008000800 */
[----:B------:R-:W1:Y:S06]  /*3f20*/  LDCU UR15, c[0x0][0xb0c] ;  /* 0x00016180ff0f77ac */ /* 0x000e6c0008000800 */
[----:B------:R-:W3:Y:S01]  /*3f30*/  LDC.64 R2, c[0x0][0x888] ;  /* 0x00022200ff027b82 */ /* 0x000ee20000000a00 */
[----:B------:R-:W3:Y:S01]  /*3f40*/  LDCU UR49, c[0x0][0xb20] ;  /* 0x00016400ff3177ac */ /* 0x000ee20008000800 */
[----:B------:R-:W3:Y:S06]  /*3f50*/  LDCU UR4, c[0x0][0xb30] ;  /* 0x00016600ff0477ac */ /* 0x000eec0008000800 */
[----:B------:R-:W3:Y:S01]  /*3f60*/  LDC.64 R4, c[0x0][0x890] ;  /* 0x00022400ff047b82 */ /* 0x000ee20000000a00 */
[----:B------:R-:W-:Y:S01]  /*3f70*/  UMOV UR21, 0x400 ;  /* 0x0000040000157882 */ /* 0x000fe20000000000 */
[----:B--2---:R-:W-:-:S02]  /*3f80*/  UIMAD.WIDE.U32 UR6, UR31, UR44, URZ ;  /* 0x0000002c1f0672a5 */ /* 0x004fc4000f8e00ff */
[----:B----4-:R-:W-:Y:S02]  /*3f90*/  UIMAD.WIDE.U32 UR8, UR30, UR47, URZ ;  /* 0x0000002f1e0872a5 */ /* 0x010fe4000f8e00ff */
[----:B-1----:R-:W-:Y:S02]  /*3fa0*/  ULEA UR21, UR10, UR21, 0x18 ;  /* 0x000000150a157291 */ /* 0x002fe4000f8ec0ff */
[----:B------:R-:W-:Y:S02]  /*3fb0*/  UPLOP3.LUT UP3, UPT, UPT, UPT, UPT, 0x40, 0x4 ;  /* 0x000000000004789c */ /* 0x000fe40003f6e870 */
[----:B------:R-:W-:Y:S02]  /*3fc0*/  UIADD3 UR37, UPT, UPT, UR21, 0x58, URZ ;  /* 0x0000005815257890 */ /* 0x000fe4000fffe0ff */
[----:B------:R-:W-:Y:S02]  /*3fd0*/  UIADD3 UR33, UPT, UPT, UR21, 0x40, URZ ;  /* 0x0000004015217890 */ /* 0x000fe4000fffe0ff */
[----:B------:R-:W-:-:S02]  /*3fe0*/  UIADD3 UR25, UPT, UPT, UR21, 0x48, URZ ;  /* 0x0000004815197890 */ /* 0x000fc4000fffe0ff */
[----:B------:R-:W-:Y:S01]  /*3ff0*/  UIADD3 UR17, UPT, UPT, UR21, 0x50, URZ ;  /* 0x0000005015117890 */ /* 0x000fe2000fffe0ff */
[----:B------:R-:W-:Y:S01]  /*4000*/  UMOV UR6, UR7 ;  /* 0x0000000700067c82 */ /* 0x000fe20008000000 */
[----:B------:R-:W-:Y:S01]  /*4010*/  UMOV UR41, UR9 ;  /* 0x0000000900297c82 */ /* 0x000fe20008000000 */
[----:B------:R-:W-:Y:S02]  /*4020*/  UISETP.GE.AND UP0, UPT, UR42, 0x1, UPT ;  /* 0x000000012a00788c */ /* 0x000fe4000bf06270 */
[----:B------:R-:W-:Y:S01]  /*4030*/  UISETP.NE.AND UP4, UPT, UR42, 0x1, UPT ;  /* 0x000000012a00788c */ /* 0x000fe2000bf85270 */
[----:B------:R-:W1:Y:S01]  /*4040*/  LDCU.64 UR22, c[0x0][0xb28] ;  /* 0x00016500ff1677ac */ /* 0x000e620008000a00 */
[----:B------:R-:W-:Y:S02]  /*4050*/  UISETP.NE.AND UP6, UPT, UR15, 0x1, UPT ;  /* 0x000000010f00788c */ /* 0x000fe4000bfc5270 */
[----:B------:R-:W-:Y:S02]  /*4060*/  UISETP.NE.AND UP5, UPT, UR46, 0x1, UPT ;  /* 0x000000012e00788c */ /* 0x000fe4000bfa5270 */
[----:B------:R-:W-:-:S02]  /*4070*/  UPRMT UR37, UR10, 0x654, UR37 ;  /* 0x000006540a257896 */ /* 0x000fc40008000025 */
[----:B------:R-:W-:Y:S02]  /*4080*/  USHF.R.U32.HI UR43, URZ, UR45, UR6 ;  /* 0x0000002dff2b7299 */ /* 0x000fe40008011606 */
[----:B------:R-:W-:Y:S02]  /*4090*/  UPRMT UR40, UR10, 0x654, UR33 ;  /* 0x000006540a287896 */ /* 0x000fe40008000021 */
[----:B------:R-:W-:Y:S02]  /*40a0*/  UPRMT UR39, UR10, 0x654, UR25 ;  /* 0x000006540a277896 */ /* 0x000fe40008000019 */
[----:B------:R-:W-:Y:S02]  /*40b0*/  UPRMT UR38, UR10, 0x654, UR17 ;  /* 0x000006540a267896 */ /* 0x000fe40008000011 */
[----:B---3--:R-:W-:Y:S02]  /*40c0*/  USHF.R.U32.HI UR41, URZ, UR49, UR41 ;  /* 0x00000031ff297299 */ /* 0x008fe40008011629 */
[----:B------:R-:W-:-:S11]  /*40d0*/  UISETP.NE.AND UP2, UPT, UR4, 0x1, UPT ;  /* 0x000000010400788c */ /* 0x000fd6000bf45270 */
.L_x_85:
[C---:B------:R-:W-:Y:S02]  /*40e0*/  LEA R12, R14.reuse, UR21, 0x3 ;  /* 0x000000150e0c7c11 */ /* 0x040fe4000f8e18ff */
[----:B------:R-:W-:Y:S02]  /*40f0*/  SHF.L.U32 R9, R13, 0x1f, RZ ;  /* 0x0000001f0d097819 */ /* 0x000fe400000006ff */
[----:B------:R-:W-:Y:S02]  /*4100*/  LEA R10, R14, UR21, 0x4 ;  /* 0x000000150e0a7c11 */ /* 0x000fe4000f8e20ff */
[----:B--2---:R-:W2:Y:S02]  /*4110*/  SYNCS.PHASECHK.TRANS64.TRYWAIT P0, [R12+URZ+0x90], R9 ;  /* 0x000090090c0075a7 */ /* 0x004ea400080011ff */
[----:B--2---:R-:W-:Y:S05]  /*4120*/  @!P0 BRA `(.L_x_75) ;  /* 0x0000005800d48947 */ /* 0x004fea0003800000 */
.L_x_165:
[----:B--2---:R-:W2:Y:S01]  /*4130*/  LDS.128 R8, [R10+0x120] ;  /* 0x000120000a087984 */ /* 0x004ea20000000c00 */
[----:B------:R-:W-:Y:S01]  /*4140*/  UISETP.GE.AND UP0, UPT, UR42, 0x1, UPT ;  /* 0x000000012a00788c */ /* 0x000fe2000bf06270 */
[----:B------:R-:W-:Y:S01]  /*4150*/  @!PT LDS RZ, [RZ] ;  /* 0x00000000fffff984 */ /* 0x000fe20000000800 */
[----:B------:R-:W-:Y:S01]  /*4160*/  @!PT LDS RZ, [RZ] ;  /* 0x00000000fffff984 */ /* 0x000fe20000000800 */
[----:B------:R-:W-:Y:S01]  /*4170*/  @!PT LDS RZ, [RZ] ;  /* 0x00000000fffff984 */ /* 0x000fe20000000800 */
[----:B------:R-:W-:Y:S01]  /*4180*/  @!PT LDS RZ, [RZ] ;  /* 0x00000000fffff984 */ /* 0x000fe20000000800 */
[----:B------:R3:W-:Y:S06]  /*4190*/  MEMBAR.ALL.CTA ;  /* 0x0000000000007992 */ /* 0x0007ec0000008000 */
[----:B---3--:R-:W3:Y:S01]  /*41a0*/  FENCE.VIEW.ASYNC.S ;  /* 0x00000000000073c6 */ /* 0x008ee20000000000 */
[----:B--2---:R-:W-:Y:S11]  /*41b0*/  LOP3.LUT P0, RZ, R10, 0x1, RZ, 0xc0, !PT ;  /* 0x000000010aff7812 */ /* 0x004ff6000780c0ff */
[----:B------:R-:W-:Y:S02]  /*41c0*/  @!UPT UIADD3 URZ, UPT, UPT, URZ, URZ, URZ ;  /* 0x000000fffffff290 */ /* 0x000fe4000fffe0ff */
[----:B---3--:R-:W-:Y:S01]  /*41d0*/  VOTEU.ANY UP1, P0 ;  /* 0x0000000000ff7886 */ /* 0x008fe20000020100 */
[----:B------:R-:W-:Y:S11]  /*41e0*/  PLOP3.LUT P0, PT, PT, PT, UP1, 0x80, 0x8 ;  /* 0x000000000008781c */ /* 0x000ff60003f0f018 */
[----:B------:R-:W-:Y:S02]  /*41f0*/  @!UPT UIADD3 URZ, UPT, UPT, URZ, URZ, URZ ;  /* 0x000000fffffff290 */ /* 0x000fe4000fffe0ff */
[----:B------:R-:W-:Y:S02]  /*4200*/  @P0 SHF.R.U32.HI R0, RZ, 0x10, R9 ;  /* 0x00000010ff000819 */ /* 0x000fe40000011609 */
[----:B------:R-:W-:Y:S02]  /*4210*/  @P0 MOV R6, R8 ;  /* 0x0000000800060202 */ /* 0x000fe40000000f00 */
[----:B------:R-:W-:Y:S01]  /*4220*/  @P0 R2UR UR4, R0 ;  /* 0x00000000000402ca */ /* 0x000fe200000e0000 */
[----:B------:R-:W-:Y:S01]  /*4230*/  VIADD R0, R12, 0xa0 ;  /* 0x000000a00c007836 */ /* 0x000fe20000000000 */
[----:B------:R-:W-:Y:S02]  /*4240*/  @P0 LOP3.LUT R8, R9, 0xffff, RZ, 0xc0, !PT ;  /* 0x0000ffff09080812 */ /* 0x000fe400078ec0ff */
[----:B------:R-:W-:Y:S02]  /*4250*/  @P0 R2UR UR6, R6 ;  /* 0x00000000060602ca */ /* 0x000fe400000e0000 */
[----:B------:R-:W-:Y:S02]  /*4260*/  PRMT R0, RZ, 0x654, R0 ;  /* 0x00000654ff007816 */ /* 0x000fe40000000000 */
[----:B------:R-:W-:Y:S02]  /*4270*/  @P0 R2UR UR5, R8 ;  /* 0x00000000080502ca */ /* 0x000fe400000e0000 */
[----:B------:R2:W-:Y:S03]  /*4280*/  SYNCS.ARRIVE.TRANS64.RED.A1T0 RZ, [R0+URZ], RZ ;  /* 0x000000ff00ff79a7 */ /* 0x0005e600081004ff */
[----:B------:R-:W-:Y:S04]  /*4290*/  @UP1 UMOV UR29, UR4 ;  /* 0x00000004001d1c82 */ /* 0x000fe80008000000 */
[----:B------:R-:W-:Y:S04]  /*42a0*/  @UP1 UMOV UR14, UR6 ;  /* 0x00000006000e1c82 */ /* 0x000fe80008000000 */
[----:B------:R-:W-:Y:S01]  /*42b0*/  @UP1 UMOV UR13, UR5 ;  /* 0x00000005000d1c82 */ /* 0x000fe20008000000 */
[----:B------:R-:W-:Y:S05]  /*42c0*/  BRA.U !UP0, `(.L_x_76) ;  /* 0x0000000108a47547 */ /* 0x000fea000b800000 */
[----:B------:R-:W-:Y:S02]  /*42d0*/  UIMAD.WIDE.U32 UR18, UR13, UR47, URZ ;  /* 0x0000002f0d1272a5 */ /* 0x000fe4000f8e00ff */
[----:B------:R-:W-:Y:S02]  /*42e0*/  UIMAD.WIDE.U32 UR26, UR14, UR44, URZ ;  /* 0x0000002c0e1a72a5 */ /* 0x000fe4000f8e00ff */
[----:B------:R-:W-:Y:S02]  /*42f0*/  USEL UR4, UR30, UR41, !UP5 ;  /* 0x000000291e047287 */ /* 0x000fe4000e800000 */
[----:B------:R-:W-:Y:S02]  /*4300*/  USEL UR7, UR31, UR43, !UP6 ;  /* 0x0000002b1f077287 */ /* 0x000fe4000f000000 */
[----:B-1----:R-:W-:Y:S02]  /*4310*/  UIMAD.WIDE.U32 UR8, UR4, UR22, URZ ;  /* 0x00000016040872a5 */ /* 0x002fe4000f8e00ff */
[----:B------:R-:W-:Y:S01]  /*4320*/  UIMAD.WIDE.U32 UR10, UR7, UR22, URZ ;  /* 0x00000016070a72a5 */ /* 0x000fe2000f8e00ff */
[----:B------:R-:W-:Y:S02]  /*4330*/  UMOV UR5, UR19 ;  /* 0x0000001300057c82 */ /* 0x000fe40008000000 */
[----:B------:R-:W-:Y:S03]  /*4340*/  USHF.R.U32.HI UR6, URZ, UR49, UR5 ;  /* 0x00000031ff067299 */ /* 0x000fe60008011605 */
[----:B------:R-:W-:Y:S01]  /*4350*/  UMOV UR5, UR27 ;  /* 0x0000001b00057c82 */ /* 0x000fe20008000000 */
[----:B------:R-:W-:Y:S02]  /*4360*/  USEL UR6, UR13, UR6, !UP5 ;  /* 0x000000060d067287 */ /* 0x000fe4000e800000 */
[----:B------:R-:W-:Y:S03]  /*4370*/  USHF.R.U32.HI UR12, URZ, UR45, UR5 ;  /* 0x0000002dff0c7299 */ /* 0x000fe60008011605 */
[----:B------:R-:W-:Y:S02]  /*4380*/  UMOV UR5, UR9 ;  /* 0x0000000900057c82 */ /* 0x000fe40008000000 */
[----:B------:R-:W-:Y:S03]  /*4390*/  @UP4 USHF.R.U32.HI UR4, URZ, UR23, UR5 ;  /* 0x00000017ff044299 */ /* 0x000fe60008011605 */
[----:B------:R-:W-:Y:S01]  /*43a0*/  UMOV UR5, UR11 ;  /* 0x0000000b00057c82 */ /* 0x000fe20008000000 */
[----:B------:R-:W-:Y:S02]  /*43b0*/  UIMAD UR4, UR42, UR4, URZ ;  /* 0x000000042a0472a4 */ /* 0x000fe4000f8e02ff */
[----:B------:R-:W-:Y:S02]  /*43c0*/  @UP4 USHF.R.U32.HI UR7, URZ, UR23, UR5 ;  /* 0x00000017ff074299 */ /* 0x000fe40008011605 */
[----:B------:R-:W-:Y:S02]  /*43d0*/  UIMAD.WIDE.U32 UR10, UR6, UR22, URZ ;  /* 0x00000016060a72a5 */ /* 0x000fe4000f8e00ff */
[----:B------:R-:W-:Y:S02]  /*43e0*/  USEL UR5, UR14, UR12, !UP6 ;  /* 0x0000000c0e057287 */ /* 0x000fe4000f000000 */
[----:B------:R-:W-:Y:S02]  /*43f0*/  UIMAD UR8, UR42, UR7, URZ ;  /* 0x000000072a0872a4 */ /* 0x000fe4000f8e02ff */
[----:B------:R-:W-:Y:S03]  /*4400*/  UISETP.GE.AND UP0, UPT, UR6, UR4, UPT ;  /* 0x000000040600728c */ /* 0x000fe6000bf06270 */
[----:B------:R-:W-:Y:S01]  /*4410*/  UMOV UR4, UR11 ;  /* 0x0000000b00047c82 */ /* 0x000fe20008000000 */
[----:B------:R-:W-:Y:S02]  /*4420*/  UISETP.GE.OR UP0, UPT, UR5, UR8, UP0 ;  /* 0x000000080500728c */ /* 0x000fe40008706670 */
[----:B------:R-:W-:Y:S02]  /*4430*/  USHF.R.U32.HI UR4, URZ, UR23, UR4 ;  /* 0x00000017ff047299 */ /* 0x000fe40008011604 */
[----:B------:R-:W-:Y:S02]  /*4440*/  UIMAD.WIDE.U32 UR8, UR5, UR22, URZ ;  /* 0x00000016050872a5 */ /* 0x000fe4000f8e00ff */
[----:B------:R-:W-:Y:S04]  /*4450*/  USEL UR10, UR6, UR4, !UP4 ;  /* 0x00000004060a7287 */ /* 0x000fe8000e000000 */
[----:B------:R-:W-:Y:S01]  /*4460*/  UIADD3 UR11, UPT, UPT, -UR10, URZ, URZ ;  /* 0x000000ff0a0b7290 */ /* 0x000fe2000fffe1ff */
[----:B------:R-:W-:Y:S02]  /*4470*/  @!UP0 UMOV UR4, UR9 ;  /* 0x0000000900048c82 */ /* 0x000fe40008000000 */
[----:B------:R-:W-:Y:S02]  /*4480*/  @!UP0 USHF.R.U32.HI UR4, URZ, UR23, UR4 ;  /* 0x00000017ff048299 */ /* 0x000fe40008011604 */
[----:B------:R-:W-:Y:S02]  /*4490*/  UIMAD UR8, UR42, UR11, UR6 ;  /* 0x0000000b2a0872a4 */ /* 0x000fe4000f8e0206 */
[----:B------:R-:W-:Y:S04]  /*44a0*/  @!UP0 USEL UR4, UR5, UR4, !UP4 ;  /* 0x0000000405048287 */ /* 0x000fe8000e000000 */
[----:B------:R-:W-:Y:S02]  /*44b0*/  @!UP0 UIMAD UR8, UR7, UR8, UR4 ;  /* 0x00000008070882a4 */ /* 0x000fe4000f8e0204 */
[----:B------:R-:W-:Y:S02]  /*44c0*/  @!UP0 UIADD3 UR9, UPT, UPT, UR10, -UR4, URZ ;  /* 0x800000040a098290 */ /* 0x000fe4000fffe0ff */
[----:B------:R-:W-:Y:S02]  /*44d0*/  UIADD3 UR4, UPT, UPT, -UR5, URZ, URZ ;  /* 0x000000ff05047290 */ /* 0x000fe4000fffe1ff */
[----:B------:R-:W-:Y:S02]  /*44e0*/  UIADD3 UR7, UPT, UPT, -UR6, URZ, URZ ;  /* 0x000000ff06077290 */ /* 0x000fe4000fffe1ff */
[----:B------:R-:W-:Y:S02]  /*44f0*/  @!UP0 UIMAD UR6, UR9, UR42, UR5 ;  /* 0x0000002a090682a4 */ /* 0x000fe4000f8e0205 */
[----:B------:R-:W-:Y:S02]  /*4500*/  UIMAD UR14, UR15, UR4, UR14 ;  /* 0x000000040f0e72a4 */ /* 0x000fe4000f8e020e */
[----:B------:R-:W-:Y:S01]  /*4510*/  UIMAD UR13, UR46, UR7, UR13 ;  /* 0x000000072e0d72a4 */ /* 0x000fe2000f8e020d */
[----:B------:R-:W-:Y:S02]  /*4520*/  @!UP0 UMOV UR5, UR8 ;  /* 0x0000000800058c82 */ /* 0x000fe40008000000 */
[----:B------:R-:W-:Y:S02]  /*4530*/  UIMAD UR14, UR5, UR15, UR14 ;  /* 0x0000000f050e72a4 */ /* 0x000fe4000f8e020e */
[----:B------:R-:W-:Y:S11]  /*4540*/  UIMAD UR13, UR6, UR46, UR13 ;  /* 0x0000002e060d72a4 */ /* 0x000ff6000f8e020d */
[----:B------:R-:W-:Y:S01]  /*4550*/  @!UPT UIADD3 URZ, UPT, UPT, URZ, URZ, URZ ;  /* 0x000000fffffff290 */ /* 0x000fe2000fffe0ff */
.L_x_76:
[----:B------:R-:W3:Y:S01]  /*4560*/  @!UP2 LDCU.128 UR8, c[0x0][0xb10] ;  /* 0x00016200ff08a7ac */ /* 0x000ee20008000c00 */
[C---:B------:R-:W-:Y:S02]  /*4570*/  ISETP.NE.U32.AND P1, PT, R4.reuse, RZ, PT ;  /* 0x000000ff0400720c */ /* 0x040fe40003f25070 */
[----:B------:R-:W-:Y:S02]  /*4580*/  ISETP.NE.U32.AND P0, PT, R4, RZ, PT ;  /* 0x000000ff0400720c */ /* 0x000fe40003f05070 */
[C---:B------:R-:W-:Y:S02]  /*4590*/  ISETP.NE.AND.EX P1, PT, R5.reuse, RZ, PT, P1 ;  /* 0x000000ff0500720c */ /* 0x040fe40003f25310 */
[----:B------:R-:W-:Y:S01]  /*45a0*/  ISETP.NE.AND.EX P0, PT, R5, RZ, PT, P0 ;  /* 0x000000ff0500720c */ /* 0x000fe20003f05300 */
[----:B------:R-:W4:Y:S01]  /*45b0*/  @!UP2 LDCU UR5, c[0x0][0xb0c] ;  /* 0x00016180ff05a7ac */ /* 0x000f220008000800 */
[----:B------:R-:W-:Y:S01]  /*45c0*/  SHF.L.U32 R9, R15, 0x1f, RZ ;  /* 0x0000001f0f097819 */ /* 0x000fe200000006ff */
[----:B------:R-:W-:Y:S02]  /*45d0*/  USHF.L.U32 UR35, UR16, 0x6, URZ ;  /* 0x0000000610237899 */ /* 0x000fe400080006ff */
[----:B------:R-:W-:Y:S02]  /*45e0*/  USHF.L.U32 UR34, UR20, 0x8, URZ ;  /* 0x0000000814227899 */ /* 0x000fe400080006ff */
[----:B---3--:R-:W-:Y:S07]  /*45f0*/  UIMAD.WIDE.U32 UR6, UR14, UR8, URZ ;  /* 0x000000080e0672a5 */ /* 0x008fee000f8e00ff */
[----:B------:R-:W-:Y:S01]  /*4600*/  @!UP2 UMOV UR4, UR7 ;  /* 0x000000070004ac82 */ /* 0x000fe20008000000 */
[----:B----4-:R-:W-:Y:S02]  /*4610*/  @!UP2 UISETP.NE.AND UP0, UPT, UR5, 0x1, UPT ;  /* 0x000000010500a88c */ /* 0x010fe4000bf05270 */
[----:B------:R-:W-:Y:S02]  /*4620*/  @!UP2 USHF.R.U32.HI UR4, URZ, UR9, UR4 ;  /* 0x00000009ff04a299 */ /* 0x000fe40008011604 */
[----:B------:R-:W-:Y:S02]  /*4630*/  UIMAD.WIDE.U32 UR6, UR13, UR11, URZ ;  /* 0x0000000b0d0672a5 */ /* 0x000fe4000f8e00ff */
[----:B------:R-:W-:Y:S02]  /*4640*/  @!UP2 USEL UR8, UR14, UR4, !UP0 ;  /* 0x000000040e08a287 */ /* 0x000fe4000c000000 */
[----:B------:R-:W-:Y:S03]  /*4650*/  @!UP2 UISETP.NE.AND UP0, UPT, UR10, 0x1, UPT ;  /* 0x000000010a00a88c */ /* 0x000fe6000bf05270 */
[----:B------:R-:W-:Y:S02]  /*4660*/  @!UP2 UMOV UR6, UR7 ;  /* 0x000000070006ac82 */ /* 0x000fe40008000000 */
[----:B------:R-:W3:Y:S02]  /*4670*/  @!UP2 LDCU UR4, c[0x0][0xb20] ;  /* 0x00016400ff04a7ac */ /* 0x000ee40008000800 */
[----:B---3--:R-:W-:Y:S04]  /*4680*/  @!UP2 USHF.R.U32.HI UR6, URZ, UR4, UR6 ;  /* 0x00000004ff06a299 */ /* 0x008fe80008011606 */
[----:B------:R-:W-:Y:S04]  /*4690*/  @!UP2 USEL UR6, UR13, UR6, !UP0 ;  /* 0x000000060d06a287 */ /* 0x000fe8000c000000 */
[----:B------:R-:W-:Y:S02]  /*46a0*/  @!UP2 UIADD3 UR4, UPT, UPT, -UR8, UR6, URZ ;  /* 0x000000060804a290 */ /* 0x000fe4000fffe1ff */
[----:B------:R-:W-:Y:S02]  /*46b0*/  @!UP2 UIADD3 UR6, UPT, UPT, UR8, -UR6, URZ ;  /* 0x800000060806a290 */ /* 0x000fe4000fffe0ff */
[----:B------:R-:W-:Y:S02]  /*46c0*/  @!UP2 UIMAD UR14, UR4, UR5, UR14 ;  /* 0x00000005040ea2a4 */ /* 0x000fe4000f8e020e */
[----:B------:R-:W-:Y:S01]  /*46d0*/  @!UP2 UIMAD UR13, UR6, UR10, UR13 ;  /* 0x0000000a060da2a4 */ /* 0x000fe2000f8e020d */
[----:B------:R-:W-:Y:S11]  /*46e0*/  BRA.U UP3, `(.L_x_77) ;  /* 0x0000000103107547 */ /* 0x000ff6000b800000 */
[----:B--2---:R-:W-:Y:S04]  /*46f0*/  MOV R0, UR48 ;  /* 0x0000003000007c02 */ /* 0x004fe80008000f00 */
[----:B------:R-:W-:Y:S04]  /*4700*/  SHF.L.U32 R11, R0, 0x1f, RZ ;  /* 0x0000001f000b7819 */ /* 0x000fe800000006ff */
[----:B------:R-:W2:Y:S02]  /*4710*/  SYNCS.PHASECHK.TRANS64.TRYWAIT P2, [UR21+0x88], R11 ;  /* 0x0000880bff0075a7 */ /* 0x000ea40008041115 */
[----:B--2---:R-:W-:Y:S05]  /*4720*/  @!P2 BRA `(.L_x_78) ;  /* 0x000000540068a947 */ /* 0x004fea0003800000 */
.L_x_77:
[----:B------:R-:W-:Y:S05]  /*4730*/  @!P1 BRA `(.L_x_79) ;  /* 0x0000000000309947 */ /* 0x000fea0003800000 */
[----:B------:R-:W-:Y:S01]  /*4740*/  ISETP.NE.U32.AND P1, PT, R2, RZ, PT ;  /* 0x000000ff0200720c */ /* 0x000fe20003f25070 */
[----:B------:R-:W3:Y:S01]  /*4750*/  LDCU.64 UR4, c[0x0][0x358] ;  /* 0x00006b00ff0477ac */ /* 0x000ee20008000a00 */
[----:B------:R-:W-:Y:S02]  /*4760*/  IMAD.MOV.U32 R81, RZ, RZ, 0x1 ;  /* 0x00000001ff517424 */ /* 0x000fe400078e00ff */
[----:B------:R-:W-:Y:S11]  /*4770*/  ISETP.NE.AND.EX P1, PT, R3, RZ, PT, P1 ;  /* 0x000000ff0300720c */ /* 0x000ff60003f25310 */
[----:B------:R-:W-:Y:S02]  /*4780*/  @!UPT UIADD3 URZ, UPT, UPT, URZ, URZ, URZ ;  /* 0x000000fffffff290 */ /* 0x000fe4000fffe0ff */
[----:B--2---:R-:W2:Y:S01]  /*4790*/  @P1 LDC.64 R10, c[0x0][0x888] ;  /* 0x00022200ff0a1b82 */ /* 0x004ea20000000a00 */
[----:B------:R-:W-:Y:S04]  /*47a0*/  @P1 IMAD R0, R4, UR36, RZ ;  /* 0x0000002404001c24 */ /* 0x000fe8000f8e02ff */
[----:B--2---:R-:W-:Y:S04]  /*47b0*/  @P1 IMAD.WIDE R10, R0, 0x4, R10 ;  /* 0x00000004000a1825 */ /* 0x004fe800078e020a */
[----:B------:R-:W-:Y:S01]  /*47c0*/  HFMA2 R0, -RZ, RZ, 0, 5.9604644775390625e-08 ;  /* 0x00000001ff007431 */ /* 0x000fe200000001ff */
[----:B---3-5:R3:W5:Y:S04]  /*47d0*/  @P1 LDG.E R41, desc[UR4][R10.64] ;  /* 0x000000040a291981 */ /* 0x028768000c1e1900 */
[----:B------:R-:W-:Y:S01]  /*47e0*/  @!P1 PRMT R81, R0, 0x7610, R81 ;  /* 0x0000761000519816 */ /* 0x000fe20000000051 */
[----:B---3--:R-:W4:Y:S06]  /*47f0*/  @!P1 LDC R41, c[0x0][0x880] ;  /* 0x00022000ff299b82 */ /* 0x008f2c0000000800 */
.L_x_79:
[----:B----45:R-:W-:Y:S01]  /*4800*/  @!P0 FSETP.EQ.AND P1, PT, R41, RZ, PT ;  /* 0x000000ff2900820b */ /* 0x030fe20003f22000 */
[----:B------:R-:W-:Y:S01]  /*4810*/  @!UPT UIADD3 URZ, UPT, UPT, URZ, URZ, URZ ;  /* 0x000000fffffff290 */ /* 0x000fe2000fffe0ff */
[----:B------:R-:W-:Y:S11]  /*4820*/  @!P0 BRA `(.L_x_80) ;  /* 0x0000000000188947 */ /* 0x000ff60003800000 */
[----:B------:R-:W-:Y:S02]  /*4830*/  LOP3.LUT P0, RZ, R81, 0xff, RZ, 0xc0, !PT ;  /* 0x000000ff51ff7812 */ /* 0x000fe4000780c0ff */
[----:B------:R-:W-:Y:S04]  /*4840*/  ISETP.NE.U32.AND P1, PT, R2, RZ, PT ;  /* 0x000000ff0200720c */ /* 0x000fe80003f25070 */
[----:B------:R-:W-:Y:S04]  /*4850*/  ISETP.NE.AND.EX P1, PT, R3, RZ, PT, P1 ;  /* 0x000000ff0300720c */ /* 0x000fe80003f25310 */
[----:B------:R-:W-:Y:S03]  /*4860*/  PLOP3.LUT P1, PT, P1, PT, PT, 0x8, 0x80 ;  /* 0x000000000080781c */ /* 0x000fe60000f2e170 */
[----:B------:R-:W-:Y:S11]  /*4870*/  @P0 FSETP.EQ.AND P1, PT, R41, RZ, PT ;  /* 0x000000ff2900020b */ /* 0x000ff60003f22000 */
[----:B------:R-:W-:Y:S02]  /*4880*/  @!UPT UIADD3 URZ, UPT, UPT, URZ, URZ, URZ ;  /* 0x000000fffffff290 */ /* 0x000fe4000fffe0ff */
.L_x_80:
[----:B------:R-:W3:Y:S01]  /*4890*/  SYNCS.PHASECHK.TRANS64.TRYWAIT P2, [UR21+0x60], R9 ;  /* 0x00006009ff0075a7 */ /* 0x000ee20008041115 */
[----:B------:R-:W-:Y:S04]  /*48a0*/  ELECT P0, URZ, PT ;  /* 0x0000000000ff782f */ /* 0x000fe80003800000 */
[----:B------:R-:W-:Y:S11]  /*48b0*/  PLOP3.LUT P1, PT, P1, P0, PT, 0xf2, 0x2f ;  /* 0x00000000002f781c */ /* 0x000ff60000f21e72 */
[----:B------:R-:W-:Y:S02]  /*48c0*/  @!UPT UIADD3 URZ, UPT, UPT, URZ, URZ, URZ ;  /* 0x000000fffffff290 */ /* 0x000fe4000fffe0ff */
[----:B------:R-:W-:Y:S05]  /*48d0*/  @!P1 IADD3 R8, P0, PT, R16, 0x580, RZ ;  /* 0x0000058010089810 */ /* 0x000fea0007f1e0ff */
[----:B------:R-:W-:Y:S01]  /*48e0*/  @!P1 IMAD.X R6, RZ, RZ, R17, P0 ;  /* 0x000000ffff069224 */ /* 0x000fe200000e0611 */
[----:B---3--:R-:W-:Y:S07]  /*48f0*/  @!P2 BRA `(.L_x_81) ;  /* 0x00000054000ca947 */ /* 0x008fee0003800000 */
.L_x_168:
[----:B------:R-:W-:Y:S01]  /*4900*/  @!P1 R2UR UR5, R8 ;  /* 0x00000000080592ca */ /* 0x000fe200000e0000 */
[----:B------:R-:W-:Y:S01]  /*4910*/  VOTEU.ALL UP0, P1 ;  /* 0x0000000000ff7886 */ /* 0x000fe20000800000 */
[----:B------:R-:W-:Y:S01]  /*4920*/  @!P1 R2UR UR4, R6 ;  /* 0x00000000060492ca */ /* 0x000fe200000e0000 */
[----:B--2---:R-:W-:Y:S01]  /*4930*/  @!P1 IMAD.MOV.U32 R0, RZ, RZ, 0x2000 ;  /* 0x00002000ff009424 */ /* 0x004fe200078e00ff */
[----:B------:R-:W-:Y:S01]  /*4940*/  UMOV UR6, 0x0 ;  /* 0x0000000000067882 */ /* 0x000fe20000000000 */
[----:B------:R-:W-:Y:S01]  /*4950*/  UMOV UR7, 0x10000000 ;  /* 0x1000000000077882 */ /* 0x000fe20000000000 */
[----:B------:R-:W-:Y:S01]  /*4960*/  @!UP0 UIADD3 UR32, UPT, UPT, UR21, 0x400, URZ ;  /* 0x0000040015208890 */ /* 0x000fe2000fffe0ff */
[----:B------:R-:W-:Y:S01]  /*4970*/  @!P1 IADD3 R8, P0, PT, R16, 0x580, RZ ;  /* 0x0000058010089810 */ /* 0x000fe20007f1e0ff */
[----:B------:R-:W-:Y:S04]  /*4980*/  VOTEU.ALL UP0, P1 ;  /* 0x0000000000ff7886 */ /* 0x000fe80000800000 */
[----:B------:R-:W-:Y:S02]  /*4990*/  @!P1 IMAD.X R6, RZ, RZ, R17, P0 ;  /* 0x000000ffff069224 */ /* 0x000fe400000e0611 */
[----:B------:R-:W-:Y:S02]  /*49a0*/  IMAD.U32 R10, RZ, RZ, UR5 ;  /* 0x00000005ff0a7e24 */ /* 0x000fe4000f8e00ff */
[----:B------:R-:W-:Y:S03]  /*49b0*/  IMAD.U32 R11, RZ, RZ, UR4 ;  /* 0x00000004ff0b7e24 */ /* 0x000fe6000f8e00ff */
[----:B------:R-:W-:Y:S02]  /*49c0*/  @!P1 R2UR UR4, R10 ;  /* 0x000000000a0492ca */ /* 0x000fe400000e0000 */
[----:B------:R-:W-:Y:S11]  /*49d0*/  @!P1 R2UR UR5, R11 ;  /* 0x000000000b0592ca */ /* 0x000ff600000e0000 */
[----:B------:R-:W-:Y:S02]  /*49e0*/  @!UPT UIADD3 URZ, UPT, UPT, URZ, URZ, URZ ;  /* 0x000000fffffff290 */ /* 0x000fe4000fffe0ff */
[----:B------:R2:W-:Y:S01]  /*49f0*/  @!UP0 UTMALDG.3D [UR32], [UR4], desc[UR6] ;  /* 0x00000620040085b4 */ /* 0x0005e20008011000 */
[----:B------:R2:W-:Y:S01]  /*4a00*/  @!P1 SYNCS.ARRIVE.TRANS64.RED.A0TR RZ, [UR21+0x40], R0 ;  /* 0x00004000ffff99a7 */ /* 0x0005e20008300415 */
[----:B------:R-:W-:Y:S01]  /*4a10*/  SYNCS.ARRIVE.TRANS64.RED.A1T0 RZ, [UR40], RZ ;  /* 0x000000ffffff79a7 */ /* 0x000fe20008100428 */
[----:B------:R-:W3:Y:S02]  /*4a20*/  SYNCS.PHASECHK.TRANS64.TRYWAIT P2, [UR21+0x68], R9 ;  /* 0x00006809ff0075a7 */ /* 0x000ee40008041115 */
[----:B--23--:R-:W-:Y:S05]  /*4a30*/  @!P2 BRA `(.L_x_82) ;  /* 0x0000005000d4a947 */ /* 0x00cfea0003800000 */
.L_x_170:
        /* <DEDUP_REMOVED lines=8> */
[----:B------:R-:W-:Y:S01]  /*4ac0*/  @!UP0 UIADD3 UR24, UPT, UPT, UR21, 0x2400, URZ ;  /* 0x0000240015188890 */ /* 0x000fe2000fffe0ff */
[----:B------:R-:W-:Y:S01]  /*4ad0*/  VOTEU.ALL UP0, P1 ;  /* 0x0000000000ff7886 */ /* 0x000fe20000800000 */
[----:B------:R-:W-:Y:S01]  /*4ae0*/  UMOV UR27, UR35 ;  /* 0x00000023001b7c82 */ /* 0x000fe20008000000 */
[----:B------:R-:W-:Y:S02]  /*4af0*/  UMOV UR28, UR36 ;  /* 0x00000024001c7c82 */ /* 0x000fe40008000000 */
[----:B------:R-:W-:Y:S02]  /*4b00*/  IMAD.U32 R10, RZ, RZ, UR5 ;  /* 0x00000005ff0a7e24 */ /* 0x000fe4000f8e00ff */
[----:B------:R-:W-:Y:S02]  /*4b10*/  IMAD.U32 R11, RZ, RZ, UR4 ;  /* 0x00000004ff0b7e24 */ /* 0x000fe4000f8e00ff */
[----:B------:R-:W-:Y:S01]  /*4b20*/  @!P1 IMAD.X R6, RZ, RZ, R17, P0 ;  /* 0x000000ffff069224 */ /* 0x000fe200000e0611 */
        /* <DEDUP_REMOVED lines=8> */
.L_x_172:
[----:B------:R-:W-:Y:S01]  /*4bb0*/  @!P1 R2UR UR5, R8 ;  /* 0x00000000080592ca */ /* 0x000fe200000e0000 */
[----:B------:R-:W-:Y:S01]  /*4bc0*/  VOTEU.ALL UP0, P1 ;  /* 0x0000000000ff7886 */ /* 0x000fe20000800000 */
[----:B------:R-:W-:Y:S01]  /*4bd0*/  @!P1 R2UR UR4, R6 ;  /* 0x00000000060492ca */ /* 0x000fe200000e0000 */
[----:B--2---:R-:W-:Y:S01]  /*4be0*/  @!P1 IMAD.MOV.U32 R0, RZ, RZ, 0x2000 ;  /* 0x00002000ff009424 */ /* 0x004fe200078e00ff */
[----:B------:R-:W-:Y:S01]  /*4bf0*/  UMOV UR6, 0x0 ;  /* 0x0000000000067882 */ /* 0x000fe20000000000 */
[----:B------:R-:W-:Y:S01]  /*4c00*/  UMOV UR7, 0x10000000 ;  /* 0x1000000000077882 */ /* 0x000fe20000000000 */
[----:B------:R-:W-:Y:S01]  /*4c10*/  @!UP0 UIADD3 UR18, UPT, UPT, UR34, 0x80, URZ ;  /* 0x0000008022128890 */ /* 0x000fe2000fffe0ff */
[----:B------:R-:W-:Y:S01]  /*4c20*/  VIADD R14, R14, 0x1 ;  /* 0x000000010e0e7836 */ /* 0x000fe20000000000 */
[----:B------:R-:W-:Y:S01]  /*4c30*/  @!UP0 UIADD3 UR16, UPT, UPT, UR21, 0x4400, URZ ;  /* 0x0000440015108890 */ /* 0x000fe2000fffe0ff */
[----:B------:R-:W-:Y:S01]  /*4c40*/  VOTEU.ALL UP0, P1 ;  /* 0x0000000000ff7886 */ /* 0x000fe20000800000 */
[----:B------:R-:W-:Y:S01]  /*4c50*/  UMOV UR19, UR35 ;  /* 0x0000002300137c82 */ /* 0x000fe20008000000 */
[----:B------:R-:W-:Y:S02]  /*4c60*/  UMOV UR20, UR36 ;  /* 0x0000002400147c82 */ /* 0x000fe40008000000 */
        /* <DEDUP_REMOVED lines=10> */
.L_x_174:
[----:B------:R-:W-:Y:S01]  /*4d10*/  @!P1 IADD3 R6, P0, PT, R16, 0x580, RZ ;  /* 0x0000058010069810 */ /* 0x000fe20007f1e0ff */
[----:B------:R-:W-:Y:S01]  /*4d20*/  VOTEU.ALL UP0, P1 ;  /* 0x0000000000ff7886 */ /* 0x000fe20000800000 */
[----:B------:R-:W-:Y:S01]  /*4d30*/  UMOV UR6, 0x0 ;  /* 0x0000000000067882 */ /* 0x000fe20000000000 */
[----:B------:R-:W-:Y:S01]  /*4d40*/  UMOV UR7, 0x10000000 ;  /* 0x1000000000077882 */ /* 0x000fe20000000000 */
[----:B------:R-:W-:Y:S01]  /*4d50*/  @!P1 R2UR UR5, R6 ;  /* 0x00000000060592ca */ /* 0x000fe200000e0000 */
[----:B--2---:R-:W-:Y:S01]  /*4d60*/  @!P1 IMAD.X R0, RZ, RZ, R17, P0 ;  /* 0x000000ffff009224 */ /* 0x004fe200000e0611 */
[----:B------:R-:W-:Y:S01]  /*4d70*/  @!UP0 UIADD3 UR10, UPT, UPT, UR34, 0xc0, URZ ;  /* 0x000000c0220a8890 */ /* 0x000fe2000fffe0ff */
[----:B------:R-:W-:Y:S01]  /*4d80*/  R2UR UR18, R83 ;  /* 0x00000000531272ca */ /* 0x000fe200000e0000 */
[----:B------:R-:W-:Y:S01]  /*4d90*/  @!UP0 UIADD3 UR8, UPT, UPT, UR21, 0x6400, URZ ;  /* 0x0000640015088890 */ /* 0x000fe2000fffe0ff */
[----:B------:R-:W-:Y:S01]  /*4da0*/  R2UR UR16, R84 ;  /* 0x00000000541072ca */ /* 0x000fe200000e0000 */
[----:B------:R-:W-:Y:S01]  /*4db0*/  @!UP0 UIADD3 UR9, UPT, UPT, UR21, 0x58, URZ ;  /* 0x0000005815098890 */ /* 0x000fe2000fffe0ff */
[----:B------:R-:W-:Y:S01]  /*4dc0*/  @!P1 R2UR UR4, R0 ;  /* 0x00000000000492ca */ /* 0x000fe200000e0000 */
[----:B------:R-:W-:Y:S01]  /*4dd0*/  VOTEU.ALL UP0, P1 ;  /* 0x0000000000ff7886 */ /* 0x000fe20000800000 */
[----:B------:R-:W-:Y:S01]  /*4de0*/  UMOV UR11, UR35 ;  /* 0x00000023000b7c82 */ /* 0x000fe20008000000 */
[----:B------:R-:W-:Y:S01]  /*4df0*/  UMOV UR12, UR36 ;  /* 0x00000024000c7c82 */ /* 0x000fe20008000000 */
[C---:B------:R-:W-:Y:S01]  /*4e00*/  ISETP.NE.AND P0, PT, R14.reuse, 0x2, PT ;  /* 0x000000020e00780c */ /* 0x040fe20003f05270 */
[----:B------:R-:W-:Y:S01]  /*4e10*/  UPLOP3.LUT UP3, UPT, UPT, UPT, UPT, 0x80, 0x8 ;  /* 0x000000000008789c */ /* 0x000fe20003f6f070 */
[----:B------:R-:W-:Y:S01]  /*4e20*/  IMAD.U32 R8, RZ, RZ, UR5 ;  /* 0x00000005ff087e24 */ /* 0x000fe2000f8e00ff */
[----:B------:R-:W-:Y:S01]  /*4e30*/  LOP3.LUT R15, R15, 0x1, RZ, 0x3c, !PT ;  /* 0x000000010f0f7812 */ /* 0x000fe200078e3cff */
[----:B------:R-:W-:Y:S01]  /*4e40*/  UMOV UR36, UR29 ;  /* 0x0000001d00247c82 */ /* 0x000fe20008000000 */
[----:B------:R-:W-:Y:S01]  /*4e50*/  SEL R0, RZ, 0x1, P0 ;  /* 0x00000001ff007807 */ /* 0x000fe20000000000 */
[----:B------:R-:W-:Y:S01]  /*4e60*/  UIADD3 UR20, UPT, UPT, UR13, UR18, URZ ;  /* 0x000000120d147290 */ /* 0x000fe2000fffe0ff */
[----:B------:R-:W-:Y:S01]  /*4e70*/  SEL R14, R14, RZ, P0 ;  /* 0x000000ff0e0e7207 */ /* 0x000fe20000000000 */
[----:B------:R-:W-:Y:S01]  /*4e80*/  UIADD3 UR16, UPT, UPT, UR14, UR16, URZ ;  /* 0x000000100e107290 */ /* 0x000fe2000fffe0ff */
[----:B------:R-:W-:Y:S01]  /*4e90*/  IMAD.U32 R9, RZ, RZ, UR4 ;  /* 0x00000004ff097e24 */ /* 0x000fe2000f8e00ff */
[----:B------:R-:W-:Y:S02]  /*4ea0*/  @!P1 R2UR UR4, R8 ;  /* 0x00000000080492ca */ /* 0x000fe400000e0000 */
[----:B------:R-:W-:Y:S02]  /*4eb0*/  LOP3.LUT R13, R13, R0, RZ, 0x3c, !PT ;  /* 0x000000000d0d7212 */ /* 0x000fe400078e3cff */
[----:B------:R-:W-:Y:S11]  /*4ec0*/  @!P1 R2UR UR5, R9 ;  /* 0x00000000090592ca */ /* 0x000ff600000e0000 */
[----:B------:R-:W-:Y:S02]  /*4ed0*/  @!UPT UIADD3 URZ, UPT, UPT, URZ, URZ, URZ ;  /* 0x000000fffffff290 */ /* 0x000fe4000fffe0ff */
[----:B------:R2:W-:Y:S01]  /*4ee0*/  @!UP0 UTMALDG.3D [UR8], [UR4], desc[UR6] ;  /* 0x00000608040085b4 */ /* 0x0005e20008011000 */
[----:B------:R2:W-:Y:S01]  /*4ef0*/  @!P1 SYNCS.ARRIVE.TRANS64.RED.A0TR RZ, [UR21+0x58], R7 ;  /* 0x00005807ffff99a7 */ /* 0x0005e20008300415 */
[----:B------:R-:W-:Y:S01]  /*4f00*/  SYNCS.ARRIVE.TRANS64.RED.A1T0 RZ, [UR37], RZ ;  /* 0x000000ffffff79a7 */ /* 0x000fe20008100425 */
[----:B------:R-:W-:Y:S05]  /*4f10*/  BRA.U UP1, `(.L_x_85) ;  /* 0xfffffff101707547 */ /* 0x000fea000b83ffff */
[----:B------:R-:W-:-:S04]  /*4f20*/  SHF.L.U32 R3, R15, 0x1f, RZ ;  /* 0x0000001f0f037819 */ /* 0x000fc800000006ff */
[----:B------:R-:W3:Y:S02]  /*4f30*/  SYNCS.PHASECHK.TRANS64.TRYWAIT P0, [UR21+0x60], R3 ;  /* 0x00006003ff0075a7 */ /* 0x000ee40008001115 */
[----:B---3--:R-:W-:Y:S05]  /*4f40*/  @!P0 BRA `(.L_x_86) ;  /* 0x0000004c00d88947 */ /* 0x008fea0003800000 */
.L_x_176:
[----:B------:R-:W4:Y:S02]  /*4f50*/  SYNCS.PHASECHK.TRANS64.TRYWAIT P0, [UR21+0x68], R3 ;  /* 0x00006803ff0075a7 */ /* 0x000f240008001115 */
[----:B----4-:R-:W-:Y:S05]  /*4f60*/  @!P0 BRA `(.L_x_87) ;  /* 0x0000004c00e88947 */ /* 0x010fea0003800000 */
.L_x_178:
[----:B------:R-:W4:Y:S02]  /*4f70*/  SYNCS.PHASECHK.TRANS64.TRYWAIT P0, [UR21+0x70], R3 ;  /* 0x00007003ff0075a7 */ /* 0x000f240008001115 */
[----:B----4-:R-:W-:Y:S05]  /*4f80*/  @!P0 BRA `(.L_x_88) ;  /* 0x0000004c00f88947 */ /* 0x010fea0003800000 */
.L_x_180:
[----:B---3--:R-:W-:-:S07]  /*4f90*/  MOV R0, UR21 ;  /* 0x0000001500007c02 */ /* 0x008fce0008000f00 */
.L_x_89:
[----:B---3--:R-:W-:-:S04]  /*4fa0*/  SHF.L.U32 R3, R15, 0x1f, RZ ;  /* 0x0000001f0f037819 */ /* 0x008fc800000006ff */
[----:B------:R3:W4:Y:S03]  /*4fb0*/  SYNCS.PHASECHK.TRANS64.TRYWAIT P0, [R0+URZ+0x78], R3 ;  /* 0x00007803000075a7 */ /* 0x00072600080011ff */
[----:B----4-:R-:W-:Y:S05]  /*4fc0*/  @!P0 NANOSLEEP.SYNCS 0x989680 ;  /* 0x009896800000895d */ /* 0x010fea0003900000 */
[----:B------:R-:W4:Y:S02]  /*4fd0*/  @!P0 SYNCS.PHASECHK.TRANS64 P0, [R0+URZ+0x78], R3 ;  /* 0x00007803000085a7 */ /* 0x000f2400080010ff */
[----:B-12-4-:R-:W-:Y:S05]  /*4fe0*/  @P0 EXIT ;  /* 0x000000000000094d */ /* 0x016fea0003800000 */
[----:B------:R-:W-:Y:S05]  /*4ff0*/  BRA `(.L_x_89) ;  /* 0xfffffffc00e87947 */ /* 0x000fea000383ffff */
.L_x_74:
[----:B------:R-:W-:-:S06]  /*5000*/  UISETP.GE.AND UP0, UPT, UR17, 0x4, UPT ;  /* 0x000000041100788c */ /* 0x000fcc000bf06270 */
[----:B------:R-:W-:-:S13]  /*5010*/  PLOP3.LUT P0, PT, PT, PT, UP0, 0x80, 0x8 ;  /* 0x000000000008781c */ /* 0x000fda0003f0f008 */
[----:B------:R-:W-:Y:S05]  /*5020*/  @!P0 EXIT ;  /* 0x000000000000894d */ /* 0x000fea0003800000 */
[----:B------:R-:W1:Y:S08]  /*5030*/  S2UR UR4, SR_CgaCtaId ;  /* 0x00000000000479c3 */ /* 0x000e700000008800 */
[----:B------:R-:W-:Y:S01]  /*5040*/  BAR.SYNC.DEFER_BLOCKING 0x6, 0xa0 ;  /* 0x0182800000007b1d */ /* 0x000fe20000010000 */
[C---:B------:R-:W-:Y:S01]  /*5050*/  IMAD.SHL.U32 R5, R94.reuse, 0x40, RZ ;  /* 0x000000405e057824 */ /* 0x040fe200078e00ff */
[----:B------:R-:W-:Y:S01]  /*5060*/  SHF.R.U32.HI R3, RZ, 0x1, R94 ;  /* 0x00000001ff037819 */ /* 0x000fe2000001165e */
[C---:B------:R-:W-:Y:S01]  /*5070*/  IMAD.U32 R37, R94.reuse, 0x10000, RZ ;  /* 0x000100005e257824 */ /* 0x040fe200078e00ff */
[C---:B------:R-:W-:Y:S01]  /*5080*/  R2P PR, R94.reuse, 0x6 ;  /* 0x000000065e007804 */ /* 0x040fe20000000000 */
[----:B------:R-:W-:Y:S01]  /*5090*/  IMAD.SHL.U32 R80, R94, 0x20, RZ ;  /* 0x000000205e507824 */ /* 0x000fe200078e00ff */
[----:B------:R-:W-:-:S02]  /*50a0*/  UMOV UR44, 0x400 ;  /* 0x00000400002c7882 */ /* 0x000fc40000000000 */
[----:B------:R-:W2:Y:S01]  /*50b0*/  LDC.64 R78, c[0x0][0x8b0] ;  /* 0x00022c00ff4e7b82 */ /* 0x000ea20000000a00 */
[C---:B------:R-:W-:Y:S01]  /*50c0*/  LOP3.LUT R2, R5.reuse, 0x1c0, RZ, 0xc0, !PT ;  /* 0x000001c005027812 */ /* 0x040fe200078ec0ff */
[----:B------:R-:W-:Y:S01]  /*50d0*/  IMAD.MOV.U32 R92, RZ, RZ, 0x20 ;  /* 0x00000020ff5c7424 */ /* 0x000fe200078e00ff */
[----:B------:R-:W-:Y:S01]  /*50e0*/  LOP3.LUT R5, R5, 0x200, RZ, 0xc0, !PT ;  /* 0x0000020005057812 */ /* 0x000fe200078ec0ff */
[----:B------:R-:W-:Y:S01]  /*50f0*/  IMAD.MOV.U32 R91, RZ, RZ, 0x1 ;  /* 0x00000001ff5b7424 */ /* 0x000fe200078e00ff */
[----:B------:R-:W-:Y:S01]  /*5100*/  LOP3.LUT R3, R2, 0x8, R3, 0xf8, !PT ;  /* 0x0000000802037812 */ /* 0x000fe200078ef803 */
[----:B------:R-:W-:Y:S01]  /*5110*/  IMAD.SHL.U32 R2, R94, 0x8, RZ ;  /* 0x000000085e027824 */ /* 0x000fe200078e00ff */
[----:B------:R-:W-:Y:S01]  /*5120*/  LOP3.LUT R37, R37, 0x600000, RZ, 0xc0, !PT ;  /* 0x0060000025257812 */ /* 0x000fe200078ec0ff */
[----:B------:R-:W3:Y:S01]  /*5130*/  LDC.64 R76, c[0x0][0x8a8] ;  /* 0x00022a00ff4c7b82 */ /* 0x000ee20000000a00 */
[----:B------:R-:W-:Y:S01]  /*5140*/  LOP3.LUT R80, R5, 0xc00, R80, 0xf8, !PT ;  /* 0x00000c0005507812 */ /* 0x000fe200078ef850 */
[----:B------:R-:W-:Y:S01]  /*5150*/  IMAD.MOV.U32 R36, RZ, RZ, RZ ;  /* 0x000000ffff247224 */ /* 0x000fe200078e00ff */
[----:B------:R-:W-:Y:S01]  /*5160*/  LOP3.LUT R3, R3, 0x38, R2, 0x78, !PT ;  /* 0x0000003803037812 */ /* 0x000fe200078e7802 */
[----:B------:R-:W-:Y:S01]  /*5170*/  IMAD.MOV.U32 R90, RZ, RZ, RZ ;  /* 0x000000ffff5a7224 */ /* 0x000fe200078e00ff */
[----:B------:R-:W-:-:S02]  /*5180*/  SEL R93, R92, 0xffffffe0, !P2 ;  /* 0xffffffe05c5d7807 */ /* 0x000fc40005000000 */
[----:B------:R-:W-:Y:S02]  /*5190*/  CS2R R88, SRZ ;  /* 0x0000000000587805 */ /* 0x000fe4000001ff00 */
[----:B------:R-:W-:Y:S01]  /*51a0*/  LOP3.LUT R80, R80, R3, RZ, 0xfc, !PT ;  /* 0x0000000350507212 */ /* 0x000fe200078efcff */
[----:B-1----:R-:W-:Y:S01]  /*51b0*/  ULEA UR44, UR4, UR44, 0x18 ;  /* 0x0000002c042c7291 */ /* 0x002fe2000f8ec0ff */
[----:B------:R-:W-:Y:S01]  /*51c0*/  LOP3.LUT R94, R94, 0x60, RZ, 0xc0, !PT ;  /* 0x000000605e5e7812 */ /* 0x000fe200078ec0ff */
[----:B------:R-:W1:Y:S01]  /*51d0*/  LDCU UR59, c[0x0][0x370] ;  /* 0x00006e00ff3b77ac */ /* 0x000e620008000800 */
[----:B------:R-:W-:Y:S01]  /*51e0*/  SEL R92, R92, 0xffffffe0, !P1 ;  /* 0xffffffe05c5c7807 */ /* 0x000fe20004800000 */
[----:B------:R-:W-:Y:S01]  /*51f0*/  UIADD3 UR4, UPT, UPT, UR44, 0x400, URZ ;  /* 0x000004002c047890 */ /* 0x000fe2000fffe0ff */
[----:B------:R-:W4:Y:S04]  /*5200*/  LDCU UR43, c[0x0][0xb0c] ;  /* 0x00016180ff2b77ac */ /* 0x000f280008000800 */
[----:B------:R-:W1:Y:S01]  /*5210*/  LDS R0, [UR44+0x140] ;  /* 0x0001402cff007984 */ /* 0x000e620008000800 */
[----:B------:R-:W-:Y:S01]  /*5220*/  IMAD.U32 R86, RZ, RZ, UR4 ;  /* 0x00000004ff567e24 */ /* 0x000fe2000f8e00ff */
[----:B------:R-:W1:Y:S01]  /*5230*/  LDCU UR39, c[0x0][0xb30] ;  /* 0x00016600ff2777ac */ /* 0x000e620008000800 */
[----:B------:R-:W1:Y:S01]  /*5240*/  LDCU.64 UR56, c[0x0][0x888] ;  /* 0x00011100ff3877ac */ /* 0x000e620008000a00 */
[----:B------:R-:W1:Y:S01]  /*5250*/  LDCU.64 UR40, c[0x0][0xb28] ;  /* 0x00016500ff2877ac */ /* 0x000e620008000a00 */
[----:B------:R-:W1:Y:S01]  /*5260*/  LDCU.64 UR62, c[0x0][0x890] ;  /* 0x00011200ff3e77ac */ /* 0x000e620008000a00 */
[----:B------:R-:W1:Y:S01]  /*5270*/  LDCU.128 UR52, c[0x0][0xb10] ;  /* 0x00016200ff3477ac */ /* 0x000e620008000c00 */
[----:B------:R-:W1:Y:S01]  /*5280*/  LDCU UR58, c[0x0][0x374] ;  /* 0x00006e80ff3a77ac */ /* 0x000e620008000800 */
[----:B------:R-:W-:Y:S01]  /*5290*/  UMOV UR47, URZ ;  /* 0x000000ff002f7c82 */ /* 0x000fe20008000000 */
[----:B------:R-:W-:Y:S01]  /*52a0*/  UMOV UR46, URZ ;  /* 0x000000ff002e7c82 */ /* 0x000fe20008000000 */
[----:B-1234-:R-:W-:-:S07]  /*52b0*/  IMAD.IADD R37, R0, 0x1, R37 ;  /* 0x0000000100257824 */ /* 0x01efce00078e0225 */
.L_x_133:
[C---:B------:R-:W-:Y:S02]  /*52c0*/  LEA R3, R88.reuse, UR44, 0x3 ;  /* 0x0000002c58037c11 */ /* 0x040fe4000f8e18ff */
[----:B------:R-:W-:Y:S02]  /*52d0*/  SHF.L.U32 R0, R89, 0x1f, RZ ;  /* 0x0000001f59007819 */ /* 0x000fe400000006ff */
[----:B------:R-:W-:Y:S02]  /*52e0*/  LEA R5, R88, UR44, 0x4 ;  /* 0x0000002c58057c11 */ /* 0x000fe4000f8e20ff */
[----:B-1----:R-:W1:Y:S02]  /*52f0*/  SYNCS.PHASECHK.TRANS64.TRYWAIT P0, [R3+URZ+0x90], R0 ;  /* 0x00009000030075a7 */ /* 0x002e6400080011ff */
[----:B-1----:R-:W-:Y:S05]  /*5300*/  @!P0 BRA `(.L_x_90) ;  /* 0x0000004c00308947 */ /* 0x002fea0003800000 */
.L_x_181:
        /* <DEDUP_REMOVED lines=11> */
[----:B------:R-:W-:Y:S01]  /*53c0*/  PLOP3.LUT P0, PT, PT, PT, UP1, 0x80, 0x8 ;  /* 0x000000000008781c */ /* 0x000fe20003f0f018 */
[----:B------:R-:W-:Y:S11]  /*53d0*/  UP2UR UR61, UPR, URZ, 0x2 ;  /* 0x00000002ff3d7883 */ /* 0x000ff60008000000 */
[----:B------:R-:W-:Y:S01]  /*53e0*/  @!UPT UIADD3 URZ, UPT, UPT, URZ, URZ, URZ ;  /* 0x000000fffffff290 */ /* 0x000fe2000fffe0ff */
[----:B-1----:R-:W-:Y:S02]  /*53f0*/  @P0 SHF.R.U32.HI R0, RZ, 0x10, R5 ;  /* 0x00000010ff000819 */ /* 0x002fe40000011605 */
        /* <DEDUP_REMOVED lines=12> */
[----:B------:R-:W2:Y:S01]  /*54c0*/  LDCU UR12, c[0x0][0xb20] ;  /* 0x00016400ff0c77ac */ /* 0x000ea20008000800 */
[----:B------:R-:W-:Y:S02]  /*54d0*/  UIMAD.WIDE.U32 UR4, UR58, UR55, URZ ;  /* 0x000000373a0472a5 */ /* 0x000fe4000f8e00ff */
[----:B------:R-:W-:Y:S02]  /*54e0*/  UIMAD.WIDE.U32 UR6, UR59, UR52, URZ ;  /* 0x000000343b0672a5 */ /* 0x000fe4000f8e00ff */
[----:B------:R-:W-:Y:S02]  /*54f0*/  UISETP.NE.AND UP0, UPT, UR54, 0x1, UPT ;  /* 0x000000013600788c */ /* 0x000fe4000bf05270 */
[----:B------:R-:W-:Y:S02]  /*5500*/  UIMAD.WIDE.U32 UR8, UR37, UR55, URZ ;  /* 0x00000037250872a5 */ /* 0x000fe4000f8e00ff */
[----:B------:R-:W-:Y:S02]  /*5510*/  UIMAD.WIDE.U32 UR10, UR38, UR52, URZ ;  /* 0x00000034260a72a5 */ /* 0x000fe4000f8e00ff */
[----:B------:R-:W-:Y:S02]  /*5520*/  UISETP.NE.AND UP1, UPT, UR43, 0x1, UPT ;  /* 0x000000012b00788c */ /* 0x000fe4000bf25270 */
[----:B------:R-:W-:Y:S01]  /*5530*/  UISETP.NE.AND UP2, UPT, UR42, 0x1, UPT ;  /* 0x000000012a00788c */ /* 0x000fe2000bf45270 */
[----:B------:R-:W-:Y:S02]  /*5540*/  UMOV UR4, UR5 ;  /* 0x0000000500047c82 */ /* 0x000fe40008000000 */
[----:B--2---:R-:W-:Y:S03]  /*5550*/  USHF.R.U32.HI UR5, URZ, UR12, UR4 ;  /* 0x0000000cff057299 */ /* 0x004fe60008011604 */
[----:B------:R-:W-:Y:S02]  /*5560*/  UMOV UR4, UR7 ;  /* 0x0000000700047c82 */ /* 0x000fe40008000000 */
[----:B------:R-:W-:Y:S02]  /*5570*/  USHF.R.U32.HI UR7, URZ, UR53, UR4 ;  /* 0x00000035ff077299 */ /* 0x000fe40008011604 */
[----:B------:R-:W-:Y:S02]  /*5580*/  USEL UR4, UR58, UR5, !UP0 ;  /* 0x000000053a047287 */ /* 0x000fe4000c000000 */
[----:B------:R-:W-:Y:S01]  /*5590*/  USEL UR7, UR59, UR7, !UP1 ;  /* 0x000000073b077287 */ /* 0x000fe2000c800000 */
[----:B------:R-:W-:Y:S01]  /*55a0*/  UMOV UR5, UR9 ;  /* 0x0000000900057c82 */ /* 0x000fe20008000000 */
[----:B------:R-:W-:Y:S02]  /*55b0*/  UIMAD.WIDE.U32 UR8, UR4, UR40, URZ ;  /* 0x00000028040872a5 */ /* 0x000fe4000f8e00ff */
[----:B------:R-:W-:Y:S03]  /*55c0*/  USHF.R.U32.HI UR6, URZ, UR12, UR5 ;  /* 0x0000000cff067299 */ /* 0x000fe60008011605 */
[----:B------:R-:W-:Y:S01]  /*55d0*/  UMOV UR5, UR11 ;  /* 0x0000000b00057c82 */ /* 0x000fe20008000000 */
[----:B------:R-:W-:Y:S02]  /*55e0*/  UIMAD.WIDE.U32 UR10, UR7, UR40, URZ ;  /* 0x00000028070a72a5 */ /* 0x000fe4000f8e00ff */
[----:B------:R-:W-:Y:S02]  /*55f0*/  USHF.R.U32.HI UR12, URZ, UR53, UR5 ;  /* 0x00000035ff0c7299 */ /* 0x000fe40008011605 */
[----:B------:R-:W-:Y:S01]  /*5600*/  USEL UR6, UR37, UR6, !UP0 ;  /* 0x0000000625067287 */ /* 0x000fe2000c000000 */
[----:B------:R-:W-:Y:S02]  /*5610*/  UMOV UR5, UR9 ;  /* 0x0000000900057c82 */ /* 0x000fe40008000000 */
[----:B------:R-:W-:Y:S01]  /*5620*/  UMOV UR10, UR11 ;  /* 0x0000000b000a7c82 */ /* 0x000fe20008000000 */
[----:B------:R-:W-:Y:S02]  /*5630*/  @UP2 USHF.R.U32.HI UR4, URZ, UR41, UR5 ;  /* 0x00000029ff042299 */ /* 0x000fe40008011605 */
[----:B------:R-:W-:Y:S02]  /*5640*/  @UP2 USHF.R.U32.HI UR7, URZ, UR41, UR10 ;  /* 0x00000029ff072299 */ /* 0x000fe4000801160a */
[----:B------:R-:W-:Y:S02]  /*5650*/  UIMAD UR4, UR42, UR4, URZ ;  /* 0x000000042a0472a4 */ /* 0x000fe4000f8e02ff */
        /* <DEDUP_REMOVED lines=8> */
[----:B------:R-:W-:Y:S02]  /*56e0*/  USEL UR11, UR6, UR4, !UP2 ;  /* 0x00000004060b7287 */ /* 0x000fe4000d000000 */
[----:B------:R-:W-:Y:S02]  /*56f0*/  UIADD3 UR8, UPT, UPT, -UR5, URZ, URZ ;  /* 0x000000ff05087290 */ /* 0x000fe4000fffe1ff */
[----:B------:R-:W-:Y:S01]  /*5700*/  UIADD3 UR10, UPT, UPT, -UR11, URZ, URZ ;  /* 0x000000ff0b0a7290 */ /* 0x000fe2000fffe1ff */
[----:B------:R-:W-:Y:S01]  /*5710*/  @!UP0 UMOV UR4, UR9 ;  /* 0x0000000900048c82 */ /* 0x000fe20008000000 */
[----:B------:R-:W-:Y:S02]  /*5720*/  UIADD3 UR9, UPT, UPT, -UR6, URZ, URZ ;  /* 0x000000ff06097290 */ /* 0x000fe4000fffe1ff */
[----:B------:R-:W-:Y:S02]  /*5730*/  @!UP0 USHF.R.U32.HI UR4, URZ, UR41, UR4 ;  /* 0x00000029ff048299 */ /* 0x000fe40008011604 */
[----:B------:R-:W-:Y:S02]  /*5740*/  UIMAD UR10, UR42, UR10, UR6 ;  /* 0x0000000a2a0a72a4 */ /* 0x000fe4000f8e0206 */
[----:B------:R-:W-:Y:S04]  /*5750*/  @!UP0 USEL UR4, UR5, UR4, !UP2 ;  /* 0x0000000405048287 */ /* 0x000fe8000d000000 */
[----:B------:R-:W-:Y:S02]  /*5760*/  @!UP0 UIMAD UR10, UR7, UR10, UR4 ;  /* 0x0000000a070a82a4 */ /* 0x000fe4000f8e0204 */
[----:B------:R-:W-:Y:S02]  /*5770*/  @!UP0 UIADD3 UR11, UPT, UPT, UR11, -UR4, URZ ;  /* 0x800000040b0b8290 */ /* 0x000fe4000fffe0ff */
[----:B------:R-:W-:Y:S02]  /*5780*/  UIMAD UR7, UR43, UR8, UR38 ;  /* 0x000000082b0772a4 */ /* 0x000fe4000f8e0226 */
[----:B------:R-:W-:Y:S02]  /*5790*/  @!UP0 UIMAD UR6, UR11, UR42, UR5 ;  /* 0x0000002a0b0682a4 */ /* 0x000fe4000f8e0205 */
[----:B------:R-:W-:Y:S01]  /*57a0*/  UIMAD UR4, UR54, UR9, UR37 ;  /* 0x00000009360472a4 */ /* 0x000fe2000f8e0225 */
[----:B------:R-:W-:Y:S02]  /*57b0*/  @!UP0 UMOV UR5, UR10 ;  /* 0x0000000a00058c82 */ /* 0x000fe40008000000 */
[----:B------:R-:W-:Y:S02]  /*57c0*/  UIMAD UR38, UR5, UR43, UR7 ;  /* 0x0000002b052672a4 */ /* 0x000fe4000f8e0207 */
[----:B------:R-:W-:Y:S11]  /*57d0*/  UIMAD UR37, UR6, UR54, UR4 ;  /* 0x00000036062572a4 */ /* 0x000ff6000f8e0204 */
[----:B------:R-:W-:Y:S01]  /*57e0*/  @!UPT UIADD3 URZ, UPT, UPT, URZ, URZ, URZ ;  /* 0x000000fffffff290 */ /* 0x000fe2000fffe0ff */
.L_x_91:
[----:B------:R-:W-:Y:S01]  /*57f0*/  UISETP.NE.AND UP0, UPT, UR39, 0x1, UPT ;  /* 0x000000012700788c */ /* 0x000fe2000bf05270 */
[----:B------:R-:W-:Y:S01]  /*5800*/  LOP3.LUT P0, RZ, R86, 0x3f0, RZ, 0xc0, !PT ;  /* 0x000003f056ff7812 */ /* 0x000fe2000780c0ff */
[----:B------:R-:W-:Y:S01]  /*5810*/  USHF.L.U32 UR50, UR16, 0x6, URZ ;  /* 0x0000000610327899 */ /* 0x000fe200080006ff */
[----:B------:R-:W-:Y:S01]  /*5820*/  BSSY.RECONVERGENT B6, `(.L_x_92) ;  /* 0x0000034000067945 */ /* 0x000fe20003800200 */
[----:B------:R-:W-:Y:S01]  /*5830*/  USHF.L.U32 UR49, UR20, 0x8, URZ ;  /* 0x0000000814317899 */ /* 0x000fe200080006ff */
[----:B------:R-:W-:Y:S06]  /*5840*/  IADD3 R88, PT, PT, R88, 0x1, RZ ;  /* 0x0000000158587810 */ /* 0x000fec0007ffe0ff */
[----:B------:R-:W2:Y:S01]  /*5850*/  @!UP0 LDCU.128 UR12, c[0x0][0xb10] ;  /* 0x00016200ff0c87ac */ /* 0x000ea20008000c00 */
[----:B------:R-:W3:Y:S01]  /*5860*/  @!UP0 LDCU UR5, c[0x0][0xb0c] ;  /* 0x00016180ff0587ac */ /* 0x000ee20008000800 */
[----:B------:R-:W4:Y:S01]  /*5870*/  @!UP0 LDCU UR10, c[0x0][0xb20] ;  /* 0x00016400ff0a87ac */ /* 0x000f220008000800 */
[----:B--2---:R-:W-:Y:S02]  /*5880*/  UIMAD.WIDE.U32 UR8, UR38, UR12, URZ ;  /* 0x0000000c260872a5 */ /* 0x004fe4000f8e00ff */
[----:B------:R-:W-:Y:S02]  /*5890*/  UIMAD.WIDE.U32 UR6, UR37, UR15, URZ ;  /* 0x0000000f250672a5 */ /* 0x000fe4000f8e00ff */
[----:B------:R-:W-:Y:S03]  /*58a0*/  @!UP0 UISETP.NE.AND UP1, UPT, UR14, 0x1, UPT ;  /* 0x000000010e00888c */ /* 0x000fe6000bf25270 */
[----:B------:R-:W-:Y:S01]  /*58b0*/  @!UP0 UMOV UR4, UR9 ;  /* 0x0000000900048c82 */ /* 0x000fe20008000000 */
[----:B---3--:R-:W-:Y:S02]  /*58c0*/  @!UP0 UISETP.NE.AND UP2, UPT, UR5, 0x1, UPT ;  /* 0x000000010500888c */ /* 0x008fe4000bf45270 */
[----:B------:R-:W-:Y:S01]  /*58d0*/  @!UP0 USHF.R.U32.HI UR4, URZ, UR13, UR4 ;  /* 0x0000000dff048299 */ /* 0x000fe20008011604 */
[----:B------:R-:W-:Y:S02]  /*58e0*/  @!UP0 UMOV UR6, UR7 ;  /* 0x0000000700068c82 */ /* 0x000fe40008000000 */
[----:B----4-:R-:W-:Y:S02]  /*58f0*/  @!UP0 USHF.R.U32.HI UR6, URZ, UR10, UR6 ;  /* 0x0000000aff068299 */ /* 0x010fe40008011606 */
[----:B------:R-:W-:Y:S02]  /*5900*/  @!UP0 USEL UR7, UR38, UR4, !UP2 ;  /* 0x0000000426078287 */ /* 0x000fe4000d000000 */
[----:B------:R-:W-:Y:S04]  /*5910*/  @!UP0 USEL UR6, UR37, UR6, !UP1 ;  /* 0x0000000625068287 */ /* 0x000fe8000c800000 */
[----:B------:R-:W-:Y:S02]  /*5920*/  @!UP0 UIADD3 UR4, UPT, UPT, -UR7, UR6, URZ ;  /* 0x0000000607048290 */ /* 0x000fe4000fffe1ff */
[----:B------:R-:W-:Y:S02]  /*5930*/  @!UP0 UIADD3 UR6, UPT, UPT, UR7, -UR6, URZ ;  /* 0x8000000607068290 */ /* 0x000fe4000fffe0ff */
[----:B------:R-:W-:Y:S02]  /*5940*/  @!UP0 UIMAD UR38, UR4, UR5, UR38 ;  /* 0x00000005042682a4 */ /* 0x000fe4000f8e0226 */
[----:B------:R-:W-:Y:S01]  /*5950*/  @!UP0 UIMAD UR37, UR6, UR14, UR37 ;  /* 0x0000000e062582a4 */ /* 0x000fe2000f8e0225 */
[----:B------:R-:W-:Y:S11]  /*5960*/  @!P0 BRA `(.L_x_93) ;  /* 0x00000000007c8947 */ /* 0x000ff60003800000 */
[----:B------:R-:W2:Y:S01]  /*5970*/  LDCU.64 UR8, c[0x4][0x80] ;  /* 0x01001000ff0877ac */ /* 0x000ea20008000a00 */
[----:B------:R-:W-:Y:S01]  /*5980*/  MOV R2, 0x0 ;  /* 0x0000000000027802 */ /* 0x000fe20000000f00 */
[----:B------:R-:W-:Y:S02]  /*5990*/  HFMA2 R12, -RZ, RZ, 0, 5.9604644775390625e-08 ;  /* 0x00000001ff0c7431 */ /* 0x000fe400000001ff */
[----:B------:R-:W-:Y:S01]  /*59a0*/  IMAD.MOV.U32 R8, RZ, RZ, 0x70 ;  /* 0x00000070ff087424 */ /* 0x000fe200078e00ff */
[----:B------:R3:W4:Y:S01]  /*59b0*/  LDC.64 R14, c[0x4][R2] ;  /* 0x01000000020e7b82 */ /* 0x0007220000000a00 */
[----:B------:R-:W1:Y:S01]  /*59c0*/  LDCU.64 UR6, c[0x4][0x88] ;  /* 0x01001100ff0677ac */ /* 0x000e620008000a00 */
[----:B------:R-:W-:Y:S01]  /*59d0*/  IMAD.MOV.U32 R13, RZ, RZ, RZ ;  /* 0x000000ffff0d7224 */ /* 0x000fe200078e00ff */
[----:B------:R-:W1:Y:S01]  /*59e0*/  LDCU.64 UR4, c[0x4][0x8] ;  /* 0x01000100ff0477ac */ /* 0x000e620008000a00 */
[----:B--2---:R-:W-:Y:S01]  /*59f0*/  MOV R5, UR9 ;  /* 0x0000000900057c02 */ /* 0x004fe20008000f00 */
[----:B------:R-:W-:Y:S01]  /*5a00*/  IMAD.U32 R4, RZ, RZ, UR8 ;  /* 0x00000008ff047e24 */ /* 0x000fe2000f8e00ff */
[----:B-1----:R-:W-:Y:S01]  /*5a10*/  MOV R7, UR7 ;  /* 0x0000000700077c02 */ /* 0x002fe20008000f00 */
[----:B------:R-:W-:Y:S01]  /*5a20*/  IMAD.U32 R6, RZ, RZ, UR6 ;  /* 0x00000006ff067e24 */ /* 0x000fe2000f8e00ff */
[----:B------:R-:W-:Y:S01]  /*5a30*/  MOV R11, UR5 ;  /* 0x00000005000b7c02 */ /* 0x000fe20008000f00 */
[----:B------:R-:W-:Y:S02]  /*5a40*/  IMAD.U32 R10, RZ, RZ, UR4 ;  /* 0x00000004ff0a7e24 */ /* 0x000fe4000f8e00ff */
[----:B------:R-:W-:Y:S07]  /*5a50*/  LEPC R20, `(.L_x_94) ;  /* 0x000000001014794e */ /* 0x000fee0000000000 */
[----:B---345:R-:W-:Y:S05]  /*5a60*/  CALL.ABS.NOINC R14 ;  /* 0x000000000e007343 */ /* 0x038fea0003c00000 */
.L_x_94:
[----:B------:R-:W1:Y:S01]  /*5a70*/  LDCU.64 UR8, c[0x4][0x80] ;  /* 0x01001000ff0877ac */ /* 0x000e620008000a00 */
[----:B------:R-:W2:Y:S01]  /*5a80*/  LDC.64 R2, c[0x4][R2] ;  /* 0x0100000002027b82 */ /* 0x000ea20000000a00 */
[----:B------:R-:W-:Y:S02]  /*5a90*/  HFMA2 R12, -RZ, RZ, 0, 5.9604644775390625e-08 ;  /* 0x00000001ff0c7431 */ /* 0x000fe400000001ff */
[----:B------:R-:W-:Y:S02]  /*5aa0*/  IMAD.MOV.U32 R8, RZ, RZ, 0x70 ;  /* 0x00000070ff087424 */ /* 0x000fe400078e00ff */
[----:B------:R-:W-:Y:S01]  /*5ab0*/  IMAD.MOV.U32 R13, RZ, RZ, RZ ;  /* 0x000000ffff0d7224 */ /* 0x000fe200078e00ff */
[----:B------:R-:W3:Y:S01]  /*5ac0*/  LDCU.64 UR6, c[0x4][0x88] ;  /* 0x01001100ff0677ac */ /* 0x000ee20008000a00 */
[----:B------:R-:W4:Y:S01]  /*5ad0*/  LDCU.64 UR4, c[0x4][0x8] ;  /* 0x01000100ff0477ac */ /* 0x000f220008000a00 */
[----:B-1----:R-:W-:Y:S02]  /*5ae0*/  MOV R4, UR8 ;  /* 0x0000000800047c02 */ /* 0x002fe40008000f00 */
[----:B------:R-:W-:Y:S02]  /*5af0*/  MOV R5, UR9 ;  /* 0x0000000900057c02 */ /* 0x000fe40008000f00 */
[----:B---3--:R-:W-:Y:S01]  /*5b00*/  MOV R7, UR7 ;  /* 0x0000000700077c02 */ /* 0x008fe20008000f00 */
[----:B------:R-:W-:Y:S01]  /*5b10*/  IMAD.U32 R6, RZ, RZ, UR6 ;  /* 0x00000006ff067e24 */ /* 0x000fe2000f8e00ff */
[----:B----4-:R-:W-:Y:S01]  /*5b20*/  MOV R11, UR5 ;  /* 0x00000005000b7c02 */ /* 0x010fe20008000f00 */
[----:B------:R-:W-:Y:S02]  /*5b30*/  IMAD.U32 R10, RZ, RZ, UR4 ;  /* 0x00000004ff0a7e24 */ /* 0x000fe4000f8e00ff */
[----:B------:R-:W-:Y:S07]  /*5b40*/  LEPC R20, `(.L_x_93) ;  /* 0x000000001014794e */ /* 0x000fee0000000000 */
[----:B--2---:R-:W-:Y:S05]  /*5b50*/  CALL.ABS.NOINC R2 ;  /* 0x0000000002007343 */ /* 0x004fea0003c00000 */
.L_x_93:
[----:B------:R-:W-:Y:S05]  /*5b60*/  BSYNC.RECONVERGENT B6 ;  /* 0x0000000000067941 */ /* 0x000fea0003800200 */
.L_x_92:
[----:B------:R-:W-:Y:S01]  /*5b70*/  R2UR UR4, R85 ;  /* 0x00000000550472ca */ /* 0x000fe200000e0000 */
[----:B------:R-:W-:Y:S01]  /*5b80*/  UISETP.NE.U32.AND UP0, UPT, UR62, URZ, UPT ;  /* 0x000000ff3e00728c */ /* 0x000fe2000bf05070 */
[----:B------:R-:W-:Y:S02]  /*5b90*/  ISETP.NE.U32.AND P4, PT, R78, RZ, PT ;  /* 0x000000ff4e00720c */ /* 0x000fe40003f85070 */
[----:B------:R-:W-:Y:S01]  /*5ba0*/  ISETP.NE.U32.AND P2, PT, RZ, UR56, PT ;  /* 0x00000038ff007c0c */ /* 0x000fe2000bf45070 */
[----:B------:R-:W-:Y:S01]  /*5bb0*/  UISETP.NE.AND.EX UP1, UPT, UR63, URZ, UPT, UP0 ;  /* 0x000000ff3f00728c */ /* 0x000fe2000bf25300 */
[----:B------:R-:W-:Y:S01]  /*5bc0*/  ISETP.NE.AND.EX P4, PT, R79, RZ, PT, P4 ;  /* 0x000000ff4f00720c */ /* 0x000fe20003f85340 */
[----:B------:R-:W-:Y:S01]  /*5bd0*/  UPLOP3.LUT UP0, UPT, UPT, UPT, UPT, 0x40, 0x4 ;  /* 0x000000000004789c */ /* 0x000fe20003f0e870 */
[----:B------:R-:W-:Y:S05]  /*5be0*/  ISETP.NE.AND.EX P2, PT, RZ, UR57, PT, P2 ;  /* 0x00000039ff007c0c */ /* 0x000fea000bf45320 */
[----:B------:R-:W-:Y:S06]  /*5bf0*/  UISETP.NE.AND UP2, UPT, UR4, URZ, UPT ;  /* 0x000000ff0400728c */ /* 0x000fec000bf45270 */
[----:B------:R-:W-:Y:S05]  /*5c00*/  PLOP3.LUT P1, PT, PT, PT, UP2, 0x80, 0x8 ;  /* 0x000000000008781c */ /* 0x000fea0003f2f028 */
[----:B------:R-:W-:Y:S06]  /*5c10*/  @UP2 UPLOP3.LUT UP0, UPT, UPT, UPT, UP1, 0x80, 0x8 ;  /* 0x000000000008289c */ /* 0x000fec0003f0f010 */
[----:B------:R-:W-:Y:S01]  /*5c20*/  PLOP3.LUT P0, PT, PT, PT, UP0, 0x80, 0x8 ;  /* 0x000000000008781c */ /* 0x000fe20003f0f008 */
[----:B------:R-:W-:Y:S01]  /*5c30*/  @!UPT UIADD3 URZ, UPT, UPT, URZ, URZ, URZ ;  /* 0x000000fffffff290 */ /* 0x000fe2000fffe0ff */
[----:B------:R-:W-:Y:S11]  /*5c40*/  BRA.U !UP1, `(.L_x_95) ;  /* 0x00000001093c7547 */ /* 0x000ff6000b800000 */
[----:B------:R-:W-:Y:S01]  /*5c50*/  UISETP.NE.U32.AND UP0, UPT, UR56, URZ, UPT ;  /* 0x000000ff3800728c */ /* 0x000fe2000bf05070 */
[----:B-1----:R-:W-:Y:S01]  /*5c60*/  HFMA2 R0, -RZ, RZ, 0, 5.9604644775390625e-08 ;  /* 0x00000001ff007431 */ /* 0x002fe200000001ff */
[----:B------:R-:W1:Y:S01]  /*5c70*/  LDCU.64 UR8, c[0x0][0x358] ;  /* 0x00006b00ff0877ac */ /* 0x000e620008000a00 */
[----:B------:R-:W-:Y:S01]  /*5c80*/  IMAD.MOV.U32 R81, RZ, RZ, 0x1 ;  /* 0x00000001ff517424 */ /* 0x000fe200078e00ff */
[----:B------:R-:W-:Y:S06]  /*5c90*/  UISETP.NE.AND.EX UP0, UPT, UR57, URZ, UPT, UP0 ;  /* 0x000000ff3900728c */ /* 0x000fec000bf05300 */
[----:B------:R-:W-:Y:S05]  /*5ca0*/  PLOP3.LUT P3, PT, PT, PT, UP0, 0x80, 0x8 ;  /* 0x000000000008781c */ /* 0x000fea0003f6f008 */
[----:B------:R-:W2:Y:S01]  /*5cb0*/  @UP0 LDCU.64 UR4, c[0x0][0x888] ;  /* 0x00011100ff0407ac */ /* 0x000ea20008000a00 */
[----:B------:R-:W-:Y:S07]  /*5cc0*/  @UP0 UIMAD UR6, UR36, UR62, URZ ;  /* 0x0000003e240602a4 */ /* 0x000fee000f8e02ff */
[----:B------:R-:W-:Y:S01]  /*5cd0*/  @!P3 PRMT R81, R0, 0x7610, R81 ;  /* 0x000076100051b816 */ /* 0x000fe20000000051 */
[----:B--2---:R-:W-:Y:S06]  /*5ce0*/  @UP0 UIMAD.WIDE UR4, UR6, 0x4, UR4 ;  /* 0x00000004060408a5 */ /* 0x004fec000f8e0204 */
[----:B------:R-:W-:Y:S01]  /*5cf0*/  IMAD.U32 R2, RZ, RZ, UR4 ;  /* 0x00000004ff027e24 */ /* 0x000fe2000f8e00ff */
[----:B------:R-:W-:Y:S04]  /*5d00*/  MOV R3, UR5 ;  /* 0x0000000500037c02 */ /* 0x000fe80008000f00 */
[----:B------:R-:W2:Y:S01]  /*5d10*/  @!UP0 LDCU UR4, c[0x0][0x880] ;  /* 0x00011000ff0487ac */ /* 0x000ea20008000800 */
[----:B-1---5:R3:W5:Y:S02]  /*5d20*/  @P3 LDG.E R41, desc[UR8][R2.64] ;  /* 0x0000000802293981 */ /* 0x022764000c1e1900 */
[----:B--23--:R-:W-:Y:S02]  /*5d30*/  @!P3 IMAD.U32 R41, RZ, RZ, UR4 ;  /* 0x00000004ff29be24 */ /* 0x00cfe4000f8e00ff */
.L_x_95:
[----:B------:R-:W-:Y:S05]  /*5d40*/  @!P4 BRA `(.L_x_96) ;  /* 0x000000000024c947 */ /* 0x000fea0003800000 */
[----:B------:R-:W-:Y:S01]  /*5d50*/  ISETP.NE.U32.AND P3, PT, R76, RZ, PT ;  /* 0x000000ff4c00720c */ /* 0x000fe20003f65070 */
[----:B------:R-:W2:Y:S03]  /*5d60*/  LDCU.64 UR4, c[0x0][0x358] ;  /* 0x00006b00ff0477ac */ /* 0x000ea60008000a00 */
[----:B------:R-:W-:Y:S11]  /*5d70*/  ISETP.NE.AND.EX P3, PT, R77, RZ, PT, P3 ;  /* 0x000000ff4d00720c */ /* 0x000ff60003f65330 */
[----:B------:R-:W-:Y:S02]  /*5d80*/  @!UPT UIADD3 URZ, UPT, UPT, URZ, URZ, URZ ;  /* 0x000000fffffff290 */ /* 0x000fe4000fffe0ff */
[----:B------:R-:W3:Y:S01]  /*5d90*/  @P3 LDC.64 R2, c[0x0][0x8a8] ;  /* 0x00022a00ff023b82 */ /* 0x000ee20000000a00 */
[----:B-1----:R-:W-:Y:S04]  /*5da0*/  @P3 IMAD R0, R78, UR36, RZ ;  /* 0x000000244e003c24 */ /* 0x002fe8000f8e02ff */
[----:B---3--:R-:W-:Y:S05]  /*5db0*/  @P3 IMAD.WIDE R2, R0, 0x4, R2 ;  /* 0x0000000400023825 */ /* 0x008fea00078e0202 */
[----:B--2--5:R2:W5:Y:S02]  /*5dc0*/  @P3 LDG.E R38, desc[UR4][R2.64] ;  /* 0x0000000402263981 */ /* 0x024564000c1e1900 */
[----:B--2---:R-:W3:Y:S02]  /*5dd0*/  @!P3 LDC R38, c[0x0][0x8a0] ;  /* 0x00022800ff26bb82 */ /* 0x004ee40000000800 */
.L_x_96:
[----:B-----5:R-:W-:Y:S01]  /*5de0*/  FSETP.NEU.AND P3, PT, R41, RZ, PT ;  /* 0x000000ff2900720b */ /* 0x020fe20003f6d000 */
[----:B------:R-:W-:Y:S01]  /*5df0*/  IMAD.SHL.U32 R47, R80, 0x2, RZ ;  /* 0x00000002502f7824 */ /* 0x000fe200078e00ff */
[----:B------:R-:W-:Y:S01]  /*5e00*/  SEL R5, RZ, 0xffffffff, P2 ;  /* 0xffffffffff057807 */ /* 0x000fe20001000000 */
[----:B------:R-:W-:Y:S01]  /*5e10*/  BSSY B1, `(.L_x_97) ;  /* 0x0000044000017945 */ /* 0x000fe20003800000 */
[----:B------:R-:W-:Y:S01]  /*5e20*/  @P1 LOP3.LUT P2, RZ, R81, 0xff, RZ, 0xc0, !PT ;  /* 0x000000ff51ff1812 */ /* 0x000fe2000784c0ff */
[----:B------:R-:W-:Y:S01]  /*5e30*/  VIADD R97, R47, UR44 ;  /* 0x0000002c2f617c36 */ /* 0x000fe20008000000 */
[----:B------:R-:W-:Y:S01]  /*5e40*/  @P1 SEL R2, RZ, 0xffffffff, P3 ;  /* 0xffffffffff021807 */ /* 0x000fe20001800000 */
[----:B------:R-:W-:Y:S01]  /*5e50*/  IMAD.MOV.U32 R60, RZ, RZ, 0x1 ;  /* 0x00000001ff3c7424 */ /* 0x000fe200078e00ff */
[----:B------:R-:W-:Y:S01]  /*5e60*/  LOP3.LUT R91, R91, 0x1, RZ, 0x3c, !PT ;  /* 0x000000015b5b7812 */ /* 0x000fe200078e3cff */
[----:B------:R-:W-:Y:S01]  /*5e70*/  IMAD.MOV.U32 R46, RZ, RZ, RZ ;  /* 0x000000ffff2e7224 */ /* 0x000fe200078e00ff */
[----:B------:R-:W-:Y:S02]  /*5e80*/  @P0 SEL R2, R5, R2, !P2 ;  /* 0x0000000205020207 */ /* 0x000fe40005000000 */
[----:B------:R-:W-:Y:S02]  /*5e90*/  CS2R R74, SRZ ;  /* 0x00000000004a7805 */ /* 0x000fe4000001ff00 */
[----:B------:R-:W-:Y:S02]  /*5ea0*/  LEA R98, R36, UR44, 0x3 ;  /* 0x0000002c24627c11 */ /* 0x000fe4000f8e18ff */
[----:B------:R-:W-:Y:S02]  /*5eb0*/  CS2R R72, SRZ ;  /* 0x0000000000487805 */ /* 0x000fe4000001ff00 */
[----:B------:R-:W-:Y:S02]  /*5ec0*/  @P1 LOP3.LUT R2, R2, 0x1, RZ, 0xc0, !PT ;  /* 0x0000000102021812 */ /* 0x000fe400078ec0ff */
[----:B------:R-:W-:Y:S02]  /*5ed0*/  CS2R R66, SRZ ;  /* 0x0000000000427805 */ /* 0x000fe4000001ff00 */
[----:B------:R-:W-:Y:S02]  /*5ee0*/  SHF.L.U32 R3, R90, 0x1f, RZ ;  /* 0x0000001f5a037819 */ /* 0x000fe400000006ff */
[----:B------:R-:W-:Y:S02]  /*5ef0*/  CS2R R64, SRZ ;  /* 0x0000000000407805 */ /* 0x000fe4000001ff00 */
[----:B------:R-:W-:Y:S02]  /*5f00*/  ISETP.NE.U32.OR P6, PT, R2, 0x1, !P1 ;  /* 0x000000010200780c */ /* 0x000fe40004fc5470 */
[----:B------:R-:W-:Y:S02]  /*5f10*/  CS2R R58, SRZ ;  /* 0x00000000003a7805 */ /* 0x000fe4000001ff00 */
[----:B------:R-:W-:Y:S02]  /*5f20*/  PLOP3.LUT P2, PT, PT, PT, UP1, 0x80, 0x8 ;  /* 0x000000000008781c */ /* 0x000fe40003f4f018 */
[----:B------:R-:W-:Y:S02]  /*5f30*/  CS2R R56, SRZ ;  /* 0x0000000000387805 */ /* 0x000fe4000001ff00 */
[----:B------:R-:W-:Y:S02]  /*5f40*/  LEA.HI R39, R36, R36, RZ, 0x1 ;  /* 0x0000002424277211 */ /* 0x000fe400078f08ff */
[----:B------:R-:W-:Y:S02]  /*5f50*/  CS2R R50, SRZ ;  /* 0x0000000000327805 */ /* 0x000fe4000001ff00 */
[----:B------:R-:W-:Y:S02]  /*5f60*/  LOP3.LUT P4, R87, R81, 0xff, RZ, 0xc0, !PT ;  /* 0x000000ff51577812 */ /* 0x000fe4000788c0ff */
[----:B------:R-:W-:Y:S02]  /*5f70*/  CS2R R48, SRZ ;  /* 0x0000000000307805 */ /* 0x000fe4000001ff00 */
[----:B------:R-:W-:Y:S01]  /*5f80*/  SEL R2, RZ, 0xffffffff, P3 ;  /* 0xffffffffff027807 */ /* 0x000fe20001800000 */
[C---:B-1----:R-:W-:Y:S01]  /*5f90*/  IMAD.SHL.U32 R0, R39.reuse, 0x80, RZ ;  /* 0x0000008027007824 */ /* 0x042fe200078e00ff */
[----:B------:R-:W-:Y:S01]  /*5fa0*/  LOP3.LUT R39, R39, 0xffe, RZ, 0xc0, !PT ;  /* 0x00000ffe27277812 */ /* 0x000fe200078ec0ff */
[----:B------:R-:W-:Y:S01]  /*5fb0*/  VIADD R99, R97, 0x400 ;  /* 0x0000040061637836 */ /* 0x000fe20000000000 */
[----:B------:R-:W-:Y:S01]  /*5fc0*/  P2R R95, PR, RZ, 0x40 ;  /* 0x00000040ff5f7803 */ /* 0x000fe20000000000 */
[----:B------:R-:W-:Y:S01]  /*5fd0*/  IMAD.IADD R96, R92, 0x1, R97 ;  /* 0x000000015c607824 */ /* 0x000fe200078e0261 */
[----:B------:R-:W-:Y:S01]  /*5fe0*/  @P6 SHF.L.U32 R4, R91, 0x1f, RZ ;  /* 0x0000001f5b046819 */ /* 0x000fe200000006ff */
[----:B------:R-:W-:Y:S01]  /*5ff0*/  IMAD.IADD R39, R36, 0x1, -R39 ;  /* 0x0000000124277824 */ /* 0x000fe200078e0a27 */
[----:B------:R-:W-:Y:S02]  /*6000*/  @P2 SEL R2, R5, R2, !P4 ;  /* 0x0000000205022207 */ /* 0x000fe40006000000 */
[----:B------:R-:W1:Y:S01]  /*6010*/  @P6 SYNCS.PHASECHK.TRANS64.TRYWAIT P1, [UR44+0x40], R4 ;  /* 0x00004004ff0065a7 */ /* 0x000e62000802112c */
[----:B------:R-:W-:Y:S02]  /*6020*/  LOP3.LUT R0, R0, 0xffffff00, RZ, 0xc0, !PT ;  /* 0xffffff0000007812 */ /* 0x000fe400078ec0ff */
[----:B------:R-:W-:Y:S03]  /*6030*/  LOP3.LUT R2, R2, 0x1, RZ, 0xc0, !PT ;  /* 0x0000000102027812 */ /* 0x000fe600078ec0ff */
[----:B------:R-:W-:Y:S01]  /*6040*/  IMAD.IADD R0, R37, 0x1, R0 ;  /* 0x0000000125007824 */ /* 0x000fe200078e0200 */
[----:B------:R-:W-:Y:S03]  /*6050*/  ISETP.NE.U32.AND P5, PT, R2, 0x1, PT ;  /* 0x000000010200780c */ /* 0x000fe60003fa5070 */
[----:B------:R-:W-:Y:S01]  /*6060*/  IMAD R39, R39, 0x100000, R0 ;  /* 0x0010000027277824 */ /* 0x000fe200078e0200 */
[----:B------:R-:W-:Y:S01]  /*6070*/  P2R R61, PR, RZ, 0x20 ;  /* 0x00000020ff3d7803 */ /* 0x000fe20000000000 */
[----:B------:R2:W4:Y:S01]  /*6080*/  SYNCS.PHASECHK.TRANS64.TRYWAIT P0, [R98+URZ+0xb0], R3 ;  /* 0x0000b003620075a7 */ /* 0x00052200080011ff */
[----:B-1----:R-:W-:Y:S01]  /*6090*/  @P6 SEL R60, RZ, 0x1, !P1 ;  /* 0x00000001ff3c6807 */ /* 0x002fe20004800000 */
[----:B--2---:R-:W-:Y:S06]  /*60a0*/  @!P6 BRA `(.L_x_98) ;  /* 0x000000000068e947 */ /* 0x004fec0003800000 */
[C---:B------:R-:W-:Y:S01]  /*60b0*/  @P5 IMAD R5, R93.reuse, 0x2, R99 ;  /* 0x000000025d055824 */ /* 0x040fe200078e0263 */
[----:B------:R-:W-:Y:S01]  /*60c0*/  ISETP.NE.AND P1, PT, R60, RZ, PT ;  /* 0x000000ff3c00720c */ /* 0x000fe20003f25270 */
[----:B------:R-:W-:Y:S01]  /*60d0*/  @P5 IMAD R2, R93, 0x2, R97 ;  /* 0x000000025d025824 */ /* 0x000fe200078e0261 */
[----:B------:R-:W-:Y:S01]  /*60e0*/  BSSY B0, `(.L_x_99) ;  /* 0x000000e000007945 */ /* 0x000fe20003800000 */
[----:B------:R-:W-:Y:S01]  /*60f0*/  IMAD.MOV.U32 R74, RZ, RZ, RZ ;  /* 0x000000ffff4a7224 */ /* 0x000fe200078e00ff */
[----:B------:R-:W-:Y:S01]  /*6100*/  CS2R R66, SRZ ;  /* 0x0000000000427805 */ /* 0x000fe2000001ff00 */
[----:B------:R-:W-:Y:S01]  /*6110*/  @P5 IMAD.IADD R4, R92, 0x1, R5 ;  /* 0x000000015c045824 */ /* 0x000fe200078e0205 */
[----:B------:R-:W-:Y:S02]  /*6120*/  CS2R R64, SRZ ;  /* 0x0000000000407805 */ /* 0x000fe4000001ff00 */
[----:B------:R-:W-:Y:S02]  /*6130*/  CS2R R72, SRZ ;  /* 0x0000000000487805 */ /* 0x000fe4000001ff00 */
[----:B------:R-:W-:Y:S02]  /*6140*/  CS2R R50, SRZ ;  /* 0x0000000000327805 */ /* 0x000fe4000001ff00 */
[----:B------:R-:W-:Y:S02]  /*6150*/  CS2R R48, SRZ ;  /* 0x0000000000307805 */ /* 0x000fe4000001ff00 */
[----:B------:R-:W-:Y:S02]  /*6160*/  CS2R R58, SRZ ;  /* 0x00000000003a7805 */ /* 0x000fe4000001ff00 */
[----:B------:R-:W-:Y:S01]  /*6170*/  CS2R R56, SRZ ;  /* 0x0000000000387805 */ /* 0x000fe2000001ff00 */
[----:B------:R-:W-:Y:S06]  /*6180*/  @P1 BRA `(.L_x_100) ;  /* 0x00000000000c1947 */ /* 0x000fec0003800000 */
[----:B------:R-:W-:Y:S04]  /*6190*/  SHF.L.U32 R5, R91, 0x1f, RZ ;  /* 0x0000001f5b057819 */ /* 0x000fe800000006ff */
[----:B------:R-:W1:Y:S02]  /*61a0*/  SYNCS.PHASECHK.TRANS64.TRYWAIT P1, [UR44+0x40], R5 ;  /* 0x00004005ff0075a7 */ /* 0x000e64000802112c */
[----:B-1----:R-:W-:Y:S05]  /*61b0*/  @!P1 BRA `(.L_x_101) ;  /* 0x0000003c00989947 */ /* 0x002fea0003800000 */
.L_x_100:
[----:B------:R-:W-:Y:S05]  /*61c0*/  BSYNC B0 ;  /* 0x0000000000007941 */ /* 0x000fea0003800000 */
.L_x_99:
[----:B------:R-:W-:Y:S01]  /*61d0*/  ISETP.NE.AND P1, PT, R61, RZ, PT ;  /* 0x000000ff3d00720c */ /* 0x000fe20003f25270 */
[----:B------:R-:W-:Y:S11]  /*61e0*/  HFMA2 R46, -RZ, RZ, 0, 5.9604644775390625e-08 ;  /* 0x00000001ff2e7431 */ /* 0x000ff600000001ff */
[----:B------:R-:W-:Y:S01]  /*61f0*/  @!UPT UIADD3 URZ, UPT, UPT, URZ, URZ, URZ ;  /* 0x000000fffffff290 */ /* 0x000fe2000fffe0ff */
[----:B------:R-:W-:Y:S05]  /*6200*/  @P1 WARPSYNC.ALL ;  /* 0x0000000000001948 */ /* 0x000fea0003800000 */
[----:B------:R2:W1:Y:S04]  /*6210*/  @P1 LDSM.16.M88.4 R64, [R2+0x400] ;  /* 0x000400000240183b */ /* 0x0004680000000200 */
[----:B------:R2:W1:Y:S04]  /*6220*/  @P1 LDSM.16.M88.4 R72, [R4] ;  /* 0x000000000448183b */ /* 0x0004680000000200 */
[----:B------:R2:W1:Y:S04]  /*6230*/  @P1 LDSM.16.M88.4 R48, [R47+UR44+0x400] ;  /* 0x0004002c2f30183b */ /* 0x0004680008000200 */
[----:B------:R2:W1:Y:S02]  /*6240*/  @P1 LDSM.16.M88.4 R56, [R96+0x400] ;  /* 0x000400006038183b */ /* 0x0004640000000200 */
.L_x_98:
[----:B------:R-:W-:Y:S05]  /*6250*/  BSYNC B1 ;  /* 0x0000000000017941 */ /* 0x000fea0003800000 */
.L_x_97:
[----:B-1----:R-:W-:Y:S04]  /*6260*/  SHF.R.U32.HI R5, RZ, 0x15, R39 ;  /* 0x00000015ff057819 */ /* 0x002fe80000011627 */
[----:B------:R-:W-:Y:S01]  /*6270*/  LOP3.LUT P1, RZ, R5, 0x3, R82, 0x48, !PT ;  /* 0x0000000305ff7812 */ /* 0x000fe20007824852 */
[----:B------:R-:W-:Y:S01]  /*6280*/  @!UPT UIADD3 URZ, UPT, UPT, URZ, URZ, URZ ;  /* 0x000000fffffff290 */ /* 0x000fe2000fffe0ff */
[----:B----4-:R-:W-:Y:S11]  /*6290*/  @P0 BRA `(.L_x_102) ;  /* 0x0000000000080947 */ /* 0x010ff60003800000 */
[----:B------:R-:W1:Y:S02]  /*62a0*/  SYNCS.PHASECHK.TRANS64.TRYWAIT P0, [R98+URZ+0xb0], R3 ;  /* 0x0000b003620075a7 */ /* 0x000e6400080011ff */
[----:B-1----:R-:W-:Y:S05]  /*62b0*/  @!P0 BRA `(.L_x_103) ;  /* 0x0000003c00708947 */ /* 0x002fea0003800000 */
.L_x_102:
[----:B------:R-:W-:Y:S05]  /*62c0*/  @!P1 BRA `(.L_x_104) ;  /* 0x0000000000409947 */ /* 0x000fea0003800000 */
[----:B------:R-:W4:Y:S01]  /*62d0*/  LDCU.64 UR8, c[0x4][0x70] ;  /* 0x01000e00ff0877ac */ /* 0x000f220008000a00 */
[----:B-1----:R-:W-:Y:S01]  /*62e0*/  MOV R3, 0x0 ;  /* 0x0000000000037802 */ /* 0x002fe20000000f00 */
[----:B------:R-:W-:Y:S02]  /*62f0*/  HFMA2 R12, -RZ, RZ, 0, 5.9604644775390625e-08 ;  /* 0x00000001ff0c7431 */ /* 0x000fe400000001ff */
[----:B------:R-:W-:Y:S02]  /*6300*/  IMAD.MOV.U32 R8, RZ, RZ, 0x192 ;  /* 0x00000192ff087424 */ /* 0x000fe400078e00ff */
[----:B------:R-:W-:Y:S01]  /*6310*/  IMAD.MOV.U32 R13, RZ, RZ, RZ ;  /* 0x000000ffff0d7224 */ /* 0x000fe200078e00ff */
[----:B------:R-:W1:Y:S01]  /*6320*/  LDCU.64 UR6, c[0x4][0x78] ;  /* 0x01000f00ff0677ac */ /* 0x000e620008000a00 */
[----:B--2---:R-:W2:Y:S01]  /*6330*/  LDC.64 R2, c[0x4][R3] ;  /* 0x0100000003027b82 */ /* 0x004ea20000000a00 */
[----:B------:R-:W5:Y:S01]  /*6340*/  LDCU.64 UR4, c[0x4][0x10] ;  /* 0x01000200ff0477ac */ /* 0x000f620008000a00 */
[----:B----4-:R-:W-:Y:S01]  /*6350*/  MOV R5, UR9 ;  /* 0x0000000900057c02 */ /* 0x010fe20008000f00 */
[----:B------:R-:W-:Y:S01]  /*6360*/  IMAD.U32 R4, RZ, RZ, UR8 ;  /* 0x00000008ff047e24 */ /* 0x000fe2000f8e00ff */
[----:B-1----:R-:W-:Y:S01]  /*6370*/  MOV R7, UR7 ;  /* 0x0000000700077c02 */ /* 0x002fe20008000f00 */
[----:B------:R-:W-:Y:S01]  /*6380*/  IMAD.U32 R6, RZ, RZ, UR6 ;  /* 0x00000006ff067e24 */ /* 0x000fe2000f8e00ff */
[----:B-----5:R-:W-:Y:S01]  /*6390*/  MOV R11, UR5 ;  /* 0x00000005000b7c02 */ /* 0x020fe20008000f00 */
[----:B------:R-:W-:Y:S02]  /*63a0*/  IMAD.U32 R10, RZ, RZ, UR4 ;  /* 0x00000004ff0a7e24 */ /* 0x000fe4000f8e00ff */
[----:B------:R-:W-:Y:S07]  /*63b0*/  LEPC R20, `(.L_x_104) ;  /* 0x000000001014794e */ /* 0x000fee0000000000 */
[----:B--23--:R-:W-:Y:S05]  /*63c0*/  CALL.ABS.NOINC R2 ;  /* 0x0000000002007343 */ /* 0x00cfea0003c00000 */
.L_x_104:
[----:B------:R-:W-:Y:S05]  /*63d0*/  WARPSYNC.ALL ;  /* 0x0000000000007948 */ /* 0x000fea0003800000 */
[----:B------:R-:W-:Y:S01]  /*63e0*/  R2UR UR4, R39 ;  /* 0x00000000270472ca */ /* 0x000fe200000e0000 */
[--C-:B------:R-:W-:Y:S01]  /*63f0*/  HADD2.F32 R40, -RZ, R48.reuse.H0_H0 ;  /* 0x20000030ff287230 */ /* 0x100fe20000004100 */
[----:B------:R-:W-:Y:S01]  /*6400*/  SHF.L.U32 R62, R93, 0x1, RZ ;  /* 0x000000015d3e7819 */ /* 0x000fe200000006ff */
[----:B------:R-:W-:Y:S01]  /*6410*/  HADD2.F32 R43, -RZ, R48.H1_H1 ;  /* 0x30000030ff2b7230 */ /* 0x000fe20000004100 */
[----:B------:R-:W-:Y:S01]  /*6420*/  ISETP.NE.AND P0, PT, R94, RZ, PT ;  /* 0x000000ff5e00720c */ /* 0x000fe20003f05270 */
[----:B------:R-:W-:Y:S01]  /*6430*/  HADD2.F32 R42, -RZ, R49.H0_H0 ;  /* 0x20000031ff2a7230 */ /* 0x000fe20000004100 */
[----:B------:R-:W-:Y:S01]  /*6440*/  IADD3 R99, PT, PT, R99, R62, RZ ;  /* 0x0000003e63637210 */ /* 0x000fe20007ffe0ff */
[----:B------:R-:W-:Y:S01]  /*6450*/  HADD2.F32 R45, -RZ, R51.H0_H0 ;  /* 0x20000033ff2d7230 */ /* 0x000fe20000004100 */
[----:B------:R-:W-:Y:S02]  /*6460*/  BSSY.RECONVERGENT B0, `(.L_x_105) ;  /* 0x0000085000007945 */ /* 0x000fe40003800200 */
[----:B------:R-:W-:Y:S03]  /*6470*/  IADD3 R100, PT, PT, R92, R99, RZ ;  /* 0x000000635c647210 */ /* 0x000fe60007ffe0ff */
[----:B--2---:R-:W3:Y:S02]  /*6480*/  LDTM.16dp256bit.x8 R4, tmem[UR4] ;  /* 0x00000004000479ee */ /* 0x004ee400081a0000 */
[C---:B---3--:R-:W-:Y:S01]  /*6490*/  FMUL R0, R38.reuse, R4 ;  /* 0x0000000426007220 */ /* 0x048fe20000400000 */
[C---:B------:R-:W-:Y:S01]  /*64a0*/  FMUL R2, R38.reuse, R5 ;  /* 0x0000000526027220 */ /* 0x040fe20000400000 */
[C---:B-1----:R-:W-:Y:S01]  /*64b0*/  FMUL R3, R38.reuse, R6 ;  /* 0x0000000626037220 */ /* 0x042fe20000400000 */
[C---:B------:R-:W-:Y:S01]  /*64c0*/  FMUL R7, R38.reuse, R7 ;  /* 0x0000000726077220 */ /* 0x040fe20000400000 */
[C---:B------:R-:W-:Y:S01]  /*64d0*/  FFMA R0, R41.reuse, R40, R0 ;  /* 0x0000002829007223 */ /* 0x040fe20000000000 */
[----:B------:R-:W-:Y:S02]  /*64e0*/  HADD2.F32 R40, -RZ, R49.H1_H1 ;  /* 0x30000031ff287230 */ /* 0x000fe40000004100 */
[C---:B------:R-:W-:Y:S01]  /*64f0*/  FFMA R2, R41.reuse, R43, R2 ;  /* 0x0000002b29027223 */ /* 0x040fe20000000002 */
[C---:B------:R-:W-:Y:S01]  /*6500*/  FFMA R3, R41.reuse, R42, R3 ;  /* 0x0000002a29037223 */ /* 0x040fe20000000003 */
[--C-:B------:R-:W-:Y:S02]  /*6510*/  HADD2.F32 R43, -RZ, R50.reuse.H0_H0 ;  /* 0x20000032ff2b7230 */ /* 0x100fe40000004100 */
[----:B------:R-:W-:Y:S01]  /*6520*/  FMUL R4, R38, R8 ;  /* 0x0000000826047220 */ /* 0x000fe20000400000 */
[----:B------:R-:W-:Y:S01]  /*6530*/  HADD2.F32 R42, -RZ, R50.H1_H1 ;  /* 0x30000032ff2a7230 */ /* 0x000fe20000004100 */
[----:B------:R-:W-:Y:S01]  /*6540*/  F2FP.F16.F32.PACK_AB R52, R2, R0 ;  /* 0x000000000234723e */ /* 0x000fe200000000ff */
[C---:B------:R-:W-:Y:S01]  /*6550*/  FFMA R7, R41.reuse, R40, R7 ;  /* 0x0000002829077223 */ /* 0x040fe20000000007 */
[----:B------:R-:W-:Y:S01]  /*6560*/  FFMA R4, R41, R43, R4 ;  /* 0x0000002b29047223 */ /* 0x000fe20000000004 */
[C---:B------:R-:W-:Y:S01]  /*6570*/  FMUL R5, R38.reuse, R9 ;  /* 0x0000000926057220 */ /* 0x040fe20000400000 */
[C---:B------:R-:W-:Y:S01]  /*6580*/  FMUL R6, R38.reuse, R10 ;  /* 0x0000000a26067220 */ /* 0x040fe20000400000 */
[----:B------:R-:W-:Y:S01]  /*6590*/  HADD2.F32 R40, -RZ, R51.H1_H1 ;  /* 0x30000033ff287230 */ /* 0x000fe20000004100 */
[----:B------:R-:W-:Y:S01]  /*65a0*/  F2FP.F16.F32.PACK_AB R53, R7, R3 ;  /* 0x000000030735723e */ /* 0x000fe200000000ff */
[C---:B------:R-:W-:Y:S01]  /*65b0*/  FFMA R5, R41.reuse, R42, R5 ;  /* 0x0000002a29057223 */ /* 0x040fe20000000005 */
[----:B------:R-:W-:Y:S01]  /*65c0*/  FFMA R6, R41, R45, R6 ;  /* 0x0000002d29067223 */ /* 0x000fe20000000006 */
[C---:B------:R-:W-:Y:S01]  /*65d0*/  FMUL R11, R38.reuse, R11 ;  /* 0x0000000b260b7220 */ /* 0x040fe20000400000 */
[--C-:B------:R-:W-:Y:S02]  /*65e0*/  HADD2.F32 R43, -RZ, R56.reuse.H0_H0 ;  /* 0x20000038ff2b7230 */ /* 0x100fe40000004100 */
[C---:B------:R-:W-:Y:S01]  /*65f0*/  FMUL R8, R38.reuse, R12 ;  /* 0x0000000c26087220 */ /* 0x040fe20000400000 */
[----:B------:R-:W-:Y:S01]  /*6600*/  F2FP.F16.F32.PACK_AB R54, R5, R4 ;  /* 0x000000040536723e */ /* 0x000fe200000000ff */
[C---:B------:R-:W-:Y:S01]  /*6610*/  FFMA R11, R41.reuse, R40, R11 ;  /* 0x00000028290b7223 */ /* 0x040fe2000000000b */
[----:B------:R-:W-:Y:S02]  /*6620*/  HADD2.F32 R40, -RZ, R56.H1_H1 ;  /* 0x30000038ff287230 */ /* 0x000fe40000004100 */
[----:B------:R-:W-:Y:S01]  /*6630*/  FFMA R8, R41, R43, R8 ;  /* 0x0000002b29087223 */ /* 0x000fe20000000008 */
[C---:B------:R-:W-:Y:S01]  /*6640*/  FMUL R9, R38.reuse, R13 ;  /* 0x0000000d26097220 */ /* 0x040fe20000400000 */
[--C-:B------:R-:W-:Y:S01]  /*6650*/  HADD2.F32 R45, -RZ, R57.reuse.H0_H0 ;  /* 0x20000039ff2d7230 */ /* 0x100fe20000004100 */
[----:B------:R-:W-:Y:S01]  /*6660*/  F2FP.F16.F32.PACK_AB R55, R11, R6 ;  /* 0x000000060b37723e */ /* 0x000fe200000000ff */
[C---:B------:R-:W-:Y:S01]  /*6670*/  FMUL R10, R38.reuse, R14 ;  /* 0x0000000e260a7220 */ /* 0x040fe20000400000 */
[----:B------:R-:W-:Y:S02]  /*6680*/  HADD2.F32 R42, -RZ, R57.H1_H1 ;  /* 0x30000039ff2a7230 */ /* 0x000fe40000004100 */
[C---:B------:R-:W-:Y:S01]  /*6690*/  FFMA R9, R41.reuse, R40, R9 ;  /* 0x0000002829097223 */ /* 0x040fe20000000009 */
[C---:B------:R-:W-:Y:S01]  /*66a0*/  FMUL R15, R38.reuse, R15 ;  /* 0x0000000f260f7220 */ /* 0x040fe20000400000 */
[----:B------:R1:W-:Y:S01]  /*66b0*/  STSM.16.M88.4 [R97+0x400], R52 ;  /* 0x0004003461007844 */ /* 0x0003e20000000200 */
[----:B------:R-:W-:Y:S01]  /*66c0*/  FFMA R10, R41, R45, R10 ;  /* 0x0000002d290a7223 */ /* 0x000fe2000000000a */
[--C-:B------:R-:W-:Y:S01]  /*66d0*/  HADD2.F32 R40, -RZ, R58.reuse.H0_H0 ;  /* 0x2000003aff287230 */ /* 0x100fe20000004100 */
[----:B------:R-:W-:Y:S01]  /*66e0*/  F2FP.F16.F32.PACK_AB R68, R9, R8 ;  /* 0x000000080944723e */ /* 0x000fe200000000ff */
[----:B------:R-:W-:Y:S01]  /*66f0*/  FFMA R15, R41, R42, R15 ;  /* 0x0000002a290f7223 */ /* 0x000fe2000000000f */
[C---:B------:R-:W-:Y:S01]  /*6700*/  FMUL R12, R38.reuse, R16 ;  /* 0x00000010260c7220 */ /* 0x040fe20000400000 */
[----:B------:R-:W-:Y:S02]  /*6710*/  HADD2.F32 R42, -RZ, R58.H1_H1 ;  /* 0x3000003aff2a7230 */ /* 0x000fe40000004100 */
[C---:B------:R-:W-:Y:S01]  /*6720*/  FMUL R13, R38.reuse, R17 ;  /* 0x00000011260d7220 */ /* 0x040fe20000400000 */
[--C-:B------:R-:W-:Y:S01]  /*6730*/  HADD2.F32 R43, -RZ, R59.reuse.H0_H0 ;  /* 0x2000003bff2b7230 */ /* 0x100fe20000004100 */
[----:B------:R-:W-:Y:S01]  /*6740*/  F2FP.F16.F32.PACK_AB R69, R15, R10 ;  /* 0x0000000a0f45723e */ /* 0x000fe200000000ff */
[C---:B------:R-:W-:Y:S01]  /*6750*/  FFMA R12, R41.reuse, R40, R12 ;  /* 0x00000028290c7223 */ /* 0x040fe2000000000c */
[----:B------:R-:W-:Y:S01]  /*6760*/  FFMA R13, R41, R42, R13 ;  /* 0x0000002a290d7223 */ /* 0x000fe2000000000d */
[C---:B------:R-:W-:Y:S01]  /*6770*/  FMUL R14, R38.reuse, R18 ;  /* 0x00000012260e7220 */ /* 0x040fe20000400000 */
[----:B------:R-:W-:Y:S02]  /*6780*/  HADD2.F32 R40, -RZ, R59.H1_H1 ;  /* 0x3000003bff287230 */ /* 0x000fe40000004100 */
[C---:B------:R-:W-:Y:S01]  /*6790*/  FMUL R19, R38.reuse, R19 ;  /* 0x0000001326137220 */ /* 0x040fe20000400000 */
[C---:B------:R-:W-:Y:S01]  /*67a0*/  FMUL R16, R38.reuse, R20 ;  /* 0x0000001426107220 */ /* 0x040fe20000400000 */
[----:B------:R-:W-:Y:S01]  /*67b0*/  F2FP.F16.F32.PACK_AB R70, R13, R12 ;  /* 0x0000000c0d46723e */ /* 0x000fe200000000ff */
[C---:B------:R-:W-:Y:S01]  /*67c0*/  FFMA R14, R41.reuse, R43, R14 ;  /* 0x0000002b290e7223 */ /* 0x040fe2000000000e */
[--C-:B------:R-:W-:Y:S02]  /*67d0*/  HADD2.F32 R43, -RZ, R64.reuse.H0_H0 ;  /* 0x20000040ff2b7230 */ /* 0x100fe40000004100 */
[C---:B------:R-:W-:Y:S01]  /*67e0*/  FFMA R19, R41.reuse, R40, R19 ;  /* 0x0000002829137223 */ /* 0x040fe20000000013 */
[----:B------:R-:W-:Y:S02]  /*67f0*/  HADD2.F32 R42, -RZ, R64.H1_H1 ;  /* 0x30000040ff2a7230 */ /* 0x000fe40000004100 */
[C---:B------:R-:W-:Y:S01]  /*6800*/  FMUL R17, R38.reuse, R21 ;  /* 0x0000001526117220 */ /* 0x040fe20000400000 */
[--C-:B------:R-:W-:Y:S02]  /*6810*/  HADD2.F32 R45, -RZ, R65.reuse.H0_H0 ;  /* 0x20000041ff2d7230 */ /* 0x100fe40000004100 */
[----:B------:R-:W-:Y:S01]  /*6820*/  FFMA R16, R41, R43, R16 ;  /* 0x0000002b29107223 */ /* 0x000fe20000000010 */
[----:B------:R-:W-:Y:S01]  /*6830*/  F2FP.F16.F32.PACK_AB R71, R19, R14 ;  /* 0x0000000e1347723e */ /* 0x000fe200000000ff */
[----:B------:R-:W-:Y:S01]  /*6840*/  FFMA R17, R41, R42, R17 ;  /* 0x0000002a29117223 */ /* 0x000fe20000000011 */
[C---:B------:R-:W-:Y:S01]  /*6850*/  FMUL R18, R38.reuse, R22 ;  /* 0x0000001626127220 */ /* 0x040fe20000400000 */
[----:B------:R-:W-:Y:S02]  /*6860*/  HADD2.F32 R40, -RZ, R65.H1_H1 ;  /* 0x30000041ff287230 */ /* 0x000fe40000004100 */
[C---:B------:R-:W-:Y:S01]  /*6870*/  FMUL R23, R38.reuse, R23 ;  /* 0x0000001726177220 */ /* 0x040fe20000400000 */
[----:B------:R1:W-:Y:S01]  /*6880*/  STSM.16.M88.4 [R96+0x400], R68 ;  /* 0x0004004460007844 */ /* 0x0003e20000000200 */
[----:B------:R-:W-:Y:S01]  /*6890*/  F2FP.F16.F32.PACK_AB R104, R17, R16 ;  /* 0x000000101168723e */ /* 0x000fe200000000ff */
[C---:B------:R-:W-:Y:S01]  /*68a0*/  FFMA R18, R41.reuse, R45, R18 ;  /* 0x0000002d29127223 */ /* 0x040fe20000000012 */
[----:B------:R-:W-:Y:S01]  /*68b0*/  FFMA R23, R41, R40, R23 ;  /* 0x0000002829177223 */ /* 0x000fe20000000017 */
[--C-:B------:R-:W-:Y:S02]  /*68c0*/  HADD2.F32 R43, -RZ, R66.reuse.H0_H0 ;  /* 0x20000042ff2b7230 */ /* 0x100fe40000004100 */
[C---:B------:R-:W-:Y:S01]  /*68d0*/  FMUL R20, R38.reuse, R24 ;  /* 0x0000001826147220 */ /* 0x040fe20000400000 */
[----:B------:R-:W-:Y:S02]  /*68e0*/  HADD2.F32 R40, -RZ, R66.H1_H1 ;  /* 0x30000042ff287230 */ /* 0x000fe40000004100 */
[C---:B------:R-:W-:Y:S01]  /*68f0*/  FMUL R21, R38.reuse, R25 ;  /* 0x0000001926157220 */ /* 0x040fe20000400000 */
[--C-:B------:R-:W-:Y:S01]  /*6900*/  HADD2.F32 R45, -RZ, R67.reuse.H0_H0 ;  /* 0x20000043ff2d7230 */ /* 0x100fe20000004100 */
[----:B------:R-:W-:Y:S01]  /*6910*/  F2FP.F16.F32.PACK_AB R105, R23, R18 ;  /* 0x000000121769723e */ /* 0x000fe200000000ff */
[C---:B------:R-:W-:Y:S01]  /*6920*/  FFMA R20, R41.reuse, R43, R20 ;  /* 0x0000002b29147223 */ /* 0x040fe20000000014 */
[C---:B------:R-:W-:Y:S01]  /*6930*/  FFMA R21, R41.reuse, R40, R21 ;  /* 0x0000002829157223 */ /* 0x040fe20000000015 */
[C---:B------:R-:W-:Y:S01]  /*6940*/  FMUL R22, R38.reuse, R26 ;  /* 0x0000001a26167220 */ /* 0x040fe20000400000 */
[----:B------:R-:W-:Y:S02]  /*6950*/  HADD2.F32 R42, -RZ, R67.H1_H1 ;  /* 0x30000043ff2a7230 */ /* 0x000fe40000004100 */
[C---:B------:R-:W-:Y:S01]  /*6960*/  FMUL R27, R38.reuse, R27 ;  /* 0x0000001b261b7220 */ /* 0x040fe20000400000 */
[--C-:B------:R-:W-:Y:S02]  /*6970*/  HADD2.F32 R40, -RZ, R72.reuse.H0_H0 ;  /* 0x20000048ff287230 */ /* 0x100fe40000004100 */
[C---:B------:R-:W-:Y:S01]  /*6980*/  FFMA R22, R41.reuse, R45, R22 ;  /* 0x0000002d29167223 */ /* 0x040fe20000000016 */
[C---:B------:R-:W-:Y:S01]  /*6990*/  FMUL R24, R38.reuse, R28 ;  /* 0x0000001c26187220 */ /* 0x040fe20000400000 */
[C---:B------:R-:W-:Y:S01]  /*69a0*/  FFMA R27, R41.reuse, R42, R27 ;  /* 0x0000002a291b7223 */ /* 0x040fe2000000001b */
[----:B------:R-:W-:Y:S02]  /*69b0*/  HADD2.F32 R42, -RZ, R72.H1_H1 ;  /* 0x30000048ff2a7230 */ /* 0x000fe40000004100 */
[C---:B------:R-:W-:Y:S01]  /*69c0*/  FMUL R25, R38.reuse, R29 ;  /* 0x0000001d26197220 */ /* 0x040fe20000400000 */
[--C-:B------:R-:W-:Y:S02]  /*69d0*/  HADD2.F32 R43, -RZ, R73.reuse.H0_H0 ;  /* 0x20000049ff2b7230 */ /* 0x100fe40000004100 */
[C---:B------:R-:W-:Y:S01]  /*69e0*/  FMUL R26, R38.reuse, R30 ;  /* 0x0000001e261a7220 */ /* 0x040fe20000400000 */
[C---:B------:R-:W-:Y:S01]  /*69f0*/  FFMA R24, R41.reuse, R40, R24 ;  /* 0x0000002829187223 */ /* 0x040fe20000000018 */
[----:B------:R-:W-:Y:S02]  /*6a00*/  HADD2.F32 R40, -RZ, R73.H1_H1 ;  /* 0x30000049ff287230 */ /* 0x000fe40000004100 */
[C---:B------:R-:W-:Y:S01]  /*6a10*/  FFMA R25, R41.reuse, R42, R25 ;  /* 0x0000002a29197223 */ /* 0x040fe20000000019 */
[C---:B------:R-:W-:Y:S01]  /*6a20*/  FMUL R31, R38.reuse, R31 ;  /* 0x0000001f261f7220 */ /* 0x040fe20000400000 */
[C---:B------:R-:W-:Y:S01]  /*6a30*/  FFMA R26, R41.reuse, R43, R26 ;  /* 0x0000002b291a7223 */ /* 0x040fe2000000001a */
[--C-:B------:R-:W-:Y:S02]  /*6a40*/  HADD2.F32 R43, -RZ, R74.reuse.H0_H0 ;  /* 0x2000004aff2b7230 */ /* 0x100fe40000004100 */
[C---:B------:R-:W-:Y:S01]  /*6a50*/  FMUL R28, R38.reuse, R32 ;  /* 0x00000020261c7220 */ /* 0x040fe20000400000 */
[----:B------:R-:W-:Y:S02]  /*6a60*/  HADD2.F32 R42, -RZ, R74.H1_H1 ;  /* 0x3000004aff2a7230 */ /* 0x000fe40000004100 */
[C---:B------:R-:W-:Y:S01]  /*6a70*/  FFMA R31, R41.reuse, R40, R31 ;  /* 0x00000028291f7223 */ /* 0x040fe2000000001f */
[C---:B------:R-:W-:Y:S01]  /*6a80*/  FMUL R29, R38.reuse, R33 ;  /* 0x00000021261d7220 */ /* 0x040fe20000400000 */
[--C-:B------:R-:W-:Y:S02]  /*6a90*/  HADD2.F32 R45, -RZ, R75.reuse.H0_H0 ;  /* 0x2000004bff2d7230 */ /* 0x100fe40000004100 */
[C---:B------:R-:W-:Y:S01]  /*6aa0*/  FMUL R30, R38.reuse, R34 ;  /* 0x00000022261e7220 */ /* 0x040fe20000400000 */
[----:B------:R-:W-:Y:S02]  /*6ab0*/  HADD2.F32 R40, -RZ, R75.H1_H1 ;  /* 0x3000004bff287230 */ /* 0x000fe40000004100 */
[----:B------:R-:W-:Y:S01]  /*6ac0*/  FMUL R35, R38, R35 ;  /* 0x0000002326237220 */ /* 0x000fe20000400000 */
[C---:B------:R-:W-:Y:S01]  /*6ad0*/  FFMA R28, R41.reuse, R43, R28 ;  /* 0x0000002b291c7223 */ /* 0x040fe2000000001c */
[C---:B------:R-:W-:Y:S01]  /*6ae0*/  FFMA R29, R41.reuse, R42, R29 ;  /* 0x0000002a291d7223 */ /* 0x040fe2000000001d */
[C---:B------:R-:W-:Y:S01]  /*6af0*/  FFMA R30, R41.reuse, R45, R30 ;  /* 0x0000002d291e7223 */ /* 0x040fe2000000001e */
[----:B------:R-:W-:Y:S01]  /*6b00*/  FFMA R35, R41, R40, R35 ;  /* 0x0000002829237223 */ /* 0x000fe20000000023 */
[----:B------:R-:W-:Y:S02]  /*6b10*/  F2FP.F16.F32.PACK_AB R106, R21, R20 ;  /* 0x00000014156a723e */ /* 0x000fe400000000ff */
[----:B------:R-:W-:Y:S02]  /*6b20*/  F2FP.F16.F32.PACK_AB R107, R27, R22 ;  /* 0x000000161b6b723e */ /* 0x000fe400000000ff */
[----:B------:R-:W-:Y:S02]  /*6b30*/  F2FP.F16.F32.PACK_AB R108, R25, R24 ;  /* 0x00000018196c723e */ /* 0x000fe400000000ff */
[----:B------:R-:W-:Y:S01]  /*6b40*/  F2FP.F16.F32.PACK_AB R109, R31, R26 ;  /* 0x0000001a1f6d723e */ /* 0x000fe200000000ff */
[----:B------:R1:W-:Y:S01]  /*6b50*/  STSM.16.M88.4 [R99], R104 ;  /* 0x0000006863007844 */ /* 0x0003e20000000200 */
[----:B------:R-:W-:Y:S02]  /*6b60*/  F2FP.F16.F32.PACK_AB R110, R29, R28 ;  /* 0x0000001c1d6e723e */ /* 0x000fe400000000ff */
[----:B------:R-:W-:Y:S05]  /*6b70*/  F2FP.F16.F32.PACK_AB R111, R35, R30 ;  /* 0x0000001e236f723e */ /* 0x000fea00000000ff */
[----:B------:R1:W-:Y:S01]  /*6b80*/  STSM.16.M88.4 [R100], R108 ;  /* 0x0000006c64007844 */ /* 0x0003e20000000200 */
[----:B------:R-:W-:Y:S01]  /*6b90*/  @!PT LDS RZ, [RZ] ;  /* 0x00000000fffff984 */ /* 0x000fe20000000800 */
[----:B------:R-:W-:Y:S01]  /*6ba0*/  @!PT LDS RZ, [RZ] ;  /* 0x00000000fffff984 */ /* 0x000fe20000000800 */
[----:B------:R-:W-:Y:S01]  /*6bb0*/  @!PT LDS RZ, [RZ] ;  /* 0x00000000fffff984 */ /* 0x000fe20000000800 */
[----:B------:R-:W-:Y:S01]  /*6bc0*/  @!PT LDS RZ, [RZ] ;  /* 0x00000000fffff984 */ /* 0x000fe20000000800 */
[----:B------:R2:W-:Y:S07]  /*6bd0*/  MEMBAR.ALL.CTA ;  /* 0x0000000000007992 */ /* 0x0005ee0000008000 */
[----:B--2---:R-:W2:Y:S02]  /*6be0*/  FENCE.VIEW.ASYNC.S ;  /* 0x00000000000073c6 */ /* 0x004ea40000000000 */
[----:B--2---:R-:W-:Y:S06]  /*6bf0*/  BAR.SYNC.DEFER_BLOCKING 0x1, 0x80 ;  /* 0x0042000000007b1d */ /* 0x004fec0000010000 */
[----:B------:R-:W-:Y:S05]  /*6c00*/  @P0 BRA `(.L_x_106) ;  /* 0x0000000000280947 */ /* 0x000fea0003800000 */
[----:B------:R-:W2:Y:S01]  /*6c10*/  LDCU.64 UR6, c[0x0][0x348] ;  /* 0x00006900ff0677ac */ /* 0x000ea20008000a00 */
[----:B------:R-:W-:Y:S01]  /*6c20*/  UIADD3 UR4, UPT, UPT, UR44, 0x400, URZ ;  /* 0x000004002c047890 */ /* 0x000fe2000fffe0ff */
[----:B------:R-:W-:Y:S05]  /*6c30*/  UMOV UR51, UR36 ;  /* 0x0000002400337c82 */ /* 0x000fea0008000000 */
[----:B------:R-:W-:Y:S04]  /*6c40*/  MOV R86, UR4 ;  /* 0x0000000400567c02 */ /* 0x000fe80008000f00 */
[----:B------:R-:W-:Y:S01]  /*6c50*/  R2UR UR48, R86 ;  /* 0x00000000563072ca */ /* 0x000fe200000e0000 */
[----:B--2---:R-:W-:Y:S04]  /*6c60*/  UIADD3 UR4, UP0, UPT, UR6, 0x680, URZ ;  /* 0x0000068006047890 */ /* 0x004fe8000ff1e0ff */
[----:B------:R-:W-:Y:S09]  /*6c70*/  UIADD3.X UR5, UPT, UPT, URZ, UR7, URZ, UP0, !UPT ;  /* 0x00000007ff057290 */ /* 0x000ff200087fe4ff */
[----:B------:R2:W-:Y:S01]  /*6c80*/  UTMASTG.3D [UR48], [UR4] ;  /* 0x00000030040073b5 */ /* 0x0005e20008010000 */
[----:B------:R0:W-:Y:S01]  /*6c90*/  UTMACMDFLUSH ;  /* 0x00000000000079b7 */ /* 0x0001e20000000000 */
[----:B--2---:R-:W-:Y:S04]  /*6ca0*/  DEPBAR.LE SB0, 0x1 ;  /* 0x000080400000791a */ /* 0x004fe80000000000 */
.L_x_106:
[----:B------:R-:W-:Y:S05]  /*6cb0*/  BSYNC.RECONVERGENT B0 ;  /* 0x0000000000007941 */ /* 0x000fea0003800200 */
.L_x_105:
[----:B------:R-:W-:Y:S01]  /*6cc0*/  BAR.SYNC.DEFER_BLOCKING 0x1, 0x80 ;  /* 0x0042000000007b1d */ /* 0x000fe20000010000 */
[----:B------:R-:W-:Y:S01]  /*6cd0*/  ISETP.NE.AND P1, PT, R95, RZ, PT ;  /* 0x000000ff5f00720c */ /* 0x000fe20003f25270 */
[----:B------:R-:W-:Y:S01]  /*6ce0*/  UISETP.NE.AND UP0, UPT, UR47, URZ, UPT ;  /* 0x000000ff2f00728c */ /* 0x000fe2000bf05270 */
[----:B------:R-:W-:Y:S11]  /*6cf0*/  LEA R3, R46, UR44, 0x3 ;  /* 0x0000002c2e037c11 */ /* 0x000ff6000f8e18ff */
[----:B------:R-:W-:Y:S01]  /*6d00*/  @P1 SHF.L.U32 R4, R91, 0x1f, RZ ;  /* 0x0000001f5b041819 */ /* 0x000fe200000006ff */
[----:B------:R-:W-:Y:S06]  /*6d10*/  BRA.U !UP0, `(.L_x_107) ;  /* 0x0000000108247547 */ /* 0x000fec000b800000 */
[----:B------:R-:W2:Y:S01]  /*6d20*/  S2R R0, SR_CgaCtaId ;  /* 0x0000000000007919 */ /* 0x000ea20000008800 */
[----:B------:R-:W-:Y:S01]  /*6d30*/  IMAD.U32 R2, RZ, RZ, UR46 ;  /* 0x0000002eff027e24 */ /* 0x000fe2000f8e00ff */
[----:B------:R-:W-:Y:S04]  /*6d40*/  UIADD3 UR4, UPT, UPT, UR46, 0x1, URZ ;  /* 0x000000012e047890 */ /* 0x000fe8000fffe0ff */
[----:B------:R-:W-:Y:S01]  /*6d50*/  @P1 LEA R2, R2, UR44, 0x3 ;  /* 0x0000002c02021c11 */ /* 0x000fe2000f8e18ff */
[----:B------:R-:W-:Y:S04]  /*6d60*/  UISETP.NE.AND UP0, UPT, UR4, 0x4, UPT ;  /* 0x000000040400788c */ /* 0x000fe8000bf05270 */
[----:B------:R-:W-:Y:S01]  /*6d70*/  @P1 VIADD R5, R2, 0x60 ;  /* 0x0000006002051836 */ /* 0x000fe20000000000 */
[----:B------:R-:W-:Y:S04]  /*6d80*/  USEL UR46, UR4, URZ, UP0 ;  /* 0x000000ff042e7287 */ /* 0x000fe80008000000 */
[----:B--2---:R-:W-:Y:S04]  /*6d90*/  @P1 PRMT R0, R0, 0x654, R5 ;  /* 0x0000065400001816 */ /* 0x004fe80000000005 */
[----:B------:R2:W-:Y:S04]  /*6da0*/  @P1 SYNCS.ARRIVE.TRANS64.RED.A1T0 RZ, [R0+URZ], RZ ;  /* 0x000000ff00ff19a7 */ /* 0x0005e800081004ff */
.L_x_107:
[----:B------:R-:W3:Y:S01]  /*6db0*/  @P1 SYNCS.PHASECHK.TRANS64.TRYWAIT P0, [R3+URZ+0x40], R4 ;  /* 0x00004004030015a7 */ /* 0x000ee200080011ff */
[----:B------:R-:W-:Y:S01]  /*6dc0*/  BSSY B1, `(.L_x_108) ;  /* 0x0000017000017945 */ /* 0x000fe20003800000 */
[----:B---3--:R-:W-:Y:S03]  /*6dd0*/  @P1 SEL R60, RZ, 0x1, !P0 ;  /* 0x00000001ff3c1807 */ /* 0x008fe60004000000 */
[----:B------:R-:W-:Y:S05]  /*6de0*/  @!P1 BRA `(.L_x_109) ;  /* 0x0000000000509947 */ /* 0x000fea0003800000 */
[----:B------:R-:W-:Y:S01]  /*6df0*/  ISETP.NE.AND P1, PT, R61, RZ, PT ;  /* 0x000000ff3d00720c */ /* 0x000fe20003f25270 */
[----:B------:R-:W-:Y:S01]  /*6e00*/  BSSY B0, `(.L_x_110) ;  /* 0x000000a000007945 */ /* 0x000fe20003800000 */
[----:B------:R-:W-:Y:S11]  /*6e10*/  ISETP.NE.AND P0, PT, R60, RZ, PT ;  /* 0x000000ff3c00720c */ /* 0x000ff60003f05270 */
[----:B------:R-:W-:Y:S04]  /*6e20*/  @P1 IMAD R4, R46, 0x2000, R47 ;  /* 0x000020002e041824 */ /* 0x000fe800078e022f */
[----:B------:R-:W-:Y:S04]  /*6e30*/  @P1 VIADD R7, R4, UR44 ;  /* 0x0000002c04071c36 */ /* 0x000fe80008000000 */
[----:B------:R-:W-:Y:S01]  /*6e40*/  @P1 IMAD.IADD R2, R92, 0x1, R7 ;  /* 0x000000015c021824 */ /* 0x000fe200078e0207 */
[----:B------:R-:W-:Y:S01]  /*6e50*/  @P1 IADD3 R5, PT, PT, R62, R7, RZ ;  /* 0x000000073e051210 */ /* 0x000fe20007ffe0ff */
[----:B------:R-:W-:Y:S06]  /*6e60*/  @P0 BRA `(.L_x_111) ;  /* 0x00000000000c0947 */ /* 0x000fec0003800000 */
[----:B--2---:R-:W-:Y:S04]  /*6e70*/  SHF.L.U32 R0, R91, 0x1f, RZ ;  /* 0x0000001f5b007819 */ /* 0x004fe800000006ff */
[----:B------:R-:W2:Y:S02]  /*6e80*/  SYNCS.PHASECHK.TRANS64.TRYWAIT P0, [R3+URZ+0x40], R0 ;  /* 0x00004000030075a7 */ /* 0x000ea400080011ff */
[----:B--2---:R-:W-:Y:S05]  /*6e90*/  @!P0 BRA `(.L_x_112) ;  /* 0x00000030008c8947 */ /* 0x004fea0003800000 */
.L_x_111:
[----:B------:R-:W-:Y:S05]  /*6ea0*/  BSYNC B0 ;  /* 0x0000000000007941 */ /* 0x000fea0003800000 */
.L_x_110:
[----:B------:R-:W-:Y:S02]  /*6eb0*/  ISETP.NE.AND P0, PT, R61, RZ, PT ;  /* 0x000000ff3d00720c */ /* 0x000fe40003f05270 */
[----:B------:R-:W-:Y:S11]  /*6ec0*/  IADD3 R46, PT, PT, R46, 0x1, RZ ;  /* 0x000000012e2e7810 */ /* 0x000ff60007ffe0ff */
[----:B--2---:R-:W-:Y:S01]  /*6ed0*/  @P0 IMAD.IADD R0, R92, 0x1, R5 ;  /* 0x000000015c000824 */ /* 0x004fe200078e0205 */
[----:B------:R-:W-:Y:S05]  /*6ee0*/  @P0 WARPSYNC.ALL ;  /* 0x0000000000000948 */ /* 0x000fea0003800000 */
[----:B------:R3:W4:Y:S04]  /*6ef0*/  @P0 LDSM.16.M88.4 R48, [R4+UR44+0x400] ;  /* 0x0004002c0430083b */ /* 0x0007280008000200 */
[----:B------:R3:W2:Y:S04]  /*6f00*/  @P0 LDSM.16.M88.4 R56, [R2+0x400] ;  /* 0x000400000238083b */ /* 0x0006a80000000200 */
[----:B------:R3:W1:Y:S04]  /*6f10*/  @P0 LDSM.16.M88.4 R64, [R5+0x400] ;  /* 0x000400000540083b */ /* 0x0006680000000200 */
[----:B------:R3:W1:Y:S02]  /*6f20*/  @P0 LDSM.16.M88.4 R72, [R0+0x400] ;  /* 0x000400000048083b */ /* 0x0006640000000200 */
.L_x_109:
[----:B------:R-:W-:Y:S05]  /*6f30*/  BSYNC B1 ;  /* 0x0000000000017941 */ /* 0x000fea0003800000 */
.L_x_108:
[----:B------:R-:W-:Y:S05]  /*6f40*/  VIADD R3, R39, 0x40 ;  /* 0x0000004027037836 */ /* 0x000fea0000000000 */
[----:B------:R-:W-:Y:S04]  /*6f50*/  SHF.R.U32.HI R3, RZ, 0x15, R3 ;  /* 0x00000015ff037819 */ /* 0x000fe80000011603 */
[----:B------:R-:W-:Y:S11]  /*6f60*/  LOP3.LUT P0, RZ, R3, 0x3, R82, 0x48, !PT ;  /* 0x0000000303ff7812 */ /* 0x000ff60007804852 */
[----:B------:R-:W-:Y:S02]  /*6f70*/  @!UPT UIADD3 URZ, UPT, UPT, URZ, URZ, URZ ;  /* 0x000000fffffff290 */ /* 0x000fe4000fffe0ff */
[----:B------:R-:W-:Y:S05]  /*6f80*/  @!P0 BRA `(.L_x_113) ;  /* 0x0000000000408947 */ /* 0x000fea0003800000 */
[----:B------:R-:W5:Y:S01]  /*6f90*/  LDCU.64 UR8, c[0x4][0x70] ;  /* 0x01000e00ff0877ac */ /* 0x000f620008000a00 */
[----:B------:R-:W-:Y:S01]  /*6fa0*/  MOV R3, 0x0 ;  /* 0x0000000000037802 */ /* 0x000fe20000000f00 */
[----:B------:R-:W-:Y:S02]  /*6fb0*/  HFMA2 R12, -RZ, RZ, 0, 5.9604644775390625e-08 ;  /* 0x00000001ff0c7431 */ /* 0x000fe400000001ff */
[----:B------:R-:W-:Y:S02]  /*6fc0*/  IMAD.MOV.U32 R8, RZ, RZ, 0x192 ;  /* 0x00000192ff087424 */ /* 0x000fe400078e00ff */
[----:B------:R-:W-:Y:S01]  /*6fd0*/  IMAD.MOV.U32 R13, RZ, RZ, RZ ;  /* 0x000000ffff0d7224 */ /* 0x000fe200078e00ff */
[----:B------:R-:W2:Y:S01]  /*6fe0*/  LDCU.64 UR6, c[0x4][0x78] ;  /* 0x01000f00ff0677ac */ /* 0x000ea20008000a00 */
[----:B---3--:R-:W3:Y:S01]  /*6ff0*/  LDC.64 R2, c[0x4][R3] ;  /* 0x0100000003027b82 */ /* 0x008ee20000000a00 */
[----:B------:R-:W4:Y:S01]  /*7000*/  LDCU.64 UR4, c[0x4][0x10] ;  /* 0x01000200ff0477ac */ /* 0x000f220008000a00 */
[----:B-----5:R-:W-:Y:S01]  /*7010*/  MOV R5, UR9 ;  /* 0x0000000900057c02 */ /* 0x020fe20008000f00 */
[----:B------:R-:W-:Y:S01]  /*7020*/  IMAD.U32 R4, RZ, RZ, UR8 ;  /* 0x00000008ff047e24 */ /* 0x000fe2000f8e00ff */
[----:B--2---:R-:W-:Y:S01]  /*7030*/  MOV R7, UR7 ;  /* 0x0000000700077c02 */ /* 0x004fe20008000f00 */
[----:B------:R-:W-:Y:S01]  /*7040*/  IMAD.U32 R6, RZ, RZ, UR6 ;  /* 0x00000006ff067e24 */ /* 0x000fe2000f8e00ff */
[----:B----4-:R-:W-:Y:S01]  /*7050*/  MOV R11, UR5 ;  /* 0x00000005000b7c02 */ /* 0x010fe20008000f00 */
[----:B------:R-:W-:Y:S02]  /*7060*/  IMAD.U32 R10, RZ, RZ, UR4 ;  /* 0x00000004ff0a7e24 */ /* 0x000fe4000f8e00ff */
[----:B------:R-:W-:Y:S07]  /*7070*/  LEPC R20, `(.L_x_113) ;  /* 0x000000001014794e */ /* 0x000fee0000000000 */
[----:B-1-3--:R-:W-:Y:S05]  /*7080*/  CALL.ABS.NOINC R2 ;  /* 0x0000000002007343 */ /* 0x00afea0003c00000 */
.L_x_113:
[----:B------:R-:W-:Y:S05]  /*7090*/  WARPSYNC.ALL ;  /* 0x0000000000007948 */ /* 0x000fea0003800000 */
[----:B------:R-:W-:Y:S01]  /*70a0*/  R2UR UR4, R39 ;  /* 0x00000000270472ca */ /* 0x000fe200000e0000 */
[--C-:B----4-:R-:W-:Y:S01]  /*70b0*/  HADD2.F32 R40, -RZ, R48.reuse.H0_H0 ;  /* 0x20000030ff287230 */ /* 0x110fe20000004100 */
[----:B------:R-:W4:Y:S01]  /*70c0*/  S2R R101, SR_CgaCtaId ;  /* 0x0000000000657919 */ /* 0x000f220000008800 */
[----:B------:R-:W-:Y:S01]  /*70d0*/  HADD2.F32 R43, -RZ, R48.H1_H1 ;  /* 0x30000030ff2b7230 */ /* 0x000fe20000004100 */
[----:B------:R-:W-:Y:S01]  /*70e0*/  ISETP.NE.AND P6, PT, R95, RZ, PT ;  /* 0x000000ff5f00720c */ /* 0x000fe20003fc5270 */
[----:B------:R-:W-:Y:S01]  /*70f0*/  HADD2.F32 R42, -RZ, R49.H1_H1 ;  /* 0x30000031ff2a7230 */ /* 0x000fe20000004100 */
[----:B------:R-:W-:Y:S01]  /*7100*/  ISETP.NE.AND P0, PT, R94, RZ, PT ;  /* 0x000000ff5e00720c */ /* 0x000fe20003f05270 */
[--C-:B------:R-:W-:Y:S01]  /*7110*/  HADD2.F32 R44, -RZ, R50.reuse.H1_H1 ;  /* 0x30000032ff2c7230 */ /* 0x100fe20000004100 */
[----:B------:R-:W-:Y:S01]  /*7120*/  MOV R63, UR46 ;  /* 0x0000002e003f7c02 */ /* 0x000fe20008000f00 */
[----:B--2---:R-:W-:Y:S01]  /*7130*/  HADD2.F32 R45, -RZ, R59.H0_H0 ;  /* 0x2000003bff2d7230 */ /* 0x004fe20000004100 */
[----:B------:R-:W-:Y:S03]  /*7140*/  BSSY.RECONVERGENT B0, `(.L_x_114) ;  /* 0x0000088000007945 */ /* 0x000fe60003800200 */
[----:B---3--:R-:W2:Y:S04]  /*7150*/  LDTM.16dp256bit.x8 R4, tmem[UR4+0x40] ;  /* 0x00004004000479ee */ /* 0x008ea800081a0000 */
[----:B------:R-:W-:Y:S02]  /*7160*/  @P6 LEA R63, R63, UR44, 0x3 ;  /* 0x0000002c3f3f6c11 */ /* 0x000fe4000f8e18ff */
[----:B-1----:R-:W-:Y:S02]  /*7170*/  @P6 SHF.L.U32 R108, R91, 0x1f, RZ ;  /* 0x0000001f5b6c6819 */ /* 0x002fe400000006ff */
[----:B------:R-:W-:Y:S02]  /*7180*/  @P6 IADD3 R102, PT, PT, R63, 0x60, RZ ;  /* 0x000000603f666810 */ /* 0x000fe40007ffe0ff */
[----:B------:R-:W-:Y:S01]  /*7190*/  LEA R63, R46, UR44, 0x3 ;  /* 0x0000002c2e3f7c11 */ /* 0x000fe2000f8e18ff */
[C---:B--2---:R-:W-:Y:S01]  /*71a0*/  FMUL R0, R38.reuse, R4 ;  /* 0x0000000426007220 */ /* 0x044fe20000400000 */
[C---:B------:R-:W-:Y:S01]  /*71b0*/  FMUL R2, R38.reuse, R5 ;  /* 0x0000000526027220 */ /* 0x040fe20000400000 */
[C---:B------:R-:W-:Y:S01]  /*71c0*/  FMUL R3, R38.reuse, R6 ;  /* 0x0000000626037220 */ /* 0x040fe20000400000 */
[C---:B------:R-:W-:Y:S01]  /*71d0*/  FMUL R7, R38.reuse, R7 ;  /* 0x0000000726077220 */ /* 0x040fe20000400000 */
[C---:B------:R-:W-:Y:S01]  /*71e0*/  FFMA R0, R41.reuse, R40, R0 ;  /* 0x0000002829007223 */ /* 0x040fe20000000000 */
[----:B------:R-:W-:Y:S02]  /*71f0*/  HADD2.F32 R40, -RZ, R49.H0_H0 ;  /* 0x20000031ff287230 */ /* 0x000fe40000004100 */
[C---:B------:R-:W-:Y:S01]  /*7200*/  FFMA R2, R41.reuse, R43, R2 ;  /* 0x0000002b29027223 */ /* 0x040fe20000000002 */
[C---:B------:R-:W-:Y:S01]  /*7210*/  FMUL R4, R38.reuse, R8 ;  /* 0x0000000826047220 */ /* 0x040fe20000400000 */
[--C-:B------:R-:W-:Y:S02]  /*7220*/  HADD2.F32 R43, -RZ, R51.reuse.H0_H0 ;  /* 0x20000033ff2b7230 */ /* 0x100fe40000004100 */
[----:B------:R-:W-:Y:S01]  /*7230*/  FMUL R5, R38, R9 ;  /* 0x0000000926057220 */ /* 0x000fe20000400000 */
[C---:B------:R-:W-:Y:S01]  /*7240*/  FFMA R3, R41.reuse, R40, R3 ;  /* 0x0000002829037223 */ /* 0x040fe20000000003 */
[----:B------:R-:W-:Y:S01]  /*7250*/  HADD2.F32 R40, -RZ, R50.H0_H0 ;  /* 0x20000032ff287230 */ /* 0x000fe20000004100 */
[----:B------:R-:W-:Y:S01]  /*7260*/  F2FP.F16.F32.PACK_AB R52, R2, R0 ;  /* 0x000000000234723e */ /* 0x000fe200000000ff */
[C---:B------:R-:W-:Y:S01]  /*7270*/  FFMA R7, R41.reuse, R42, R7 ;  /* 0x0000002a29077223 */ /* 0x040fe20000000007 */
[----:B------:R-:W-:Y:S02]  /*7280*/  HADD2.F32 R42, -RZ, R51.H1_H1 ;  /* 0x30000033ff2a7230 */ /* 0x000fe40000004100 */
[C---:B------:R-:W-:Y:S01]  /*7290*/  FMUL R6, R38.reuse, R10 ;  /* 0x0000000a26067220 */ /* 0x040fe20000400000 */
[C---:B------:R-:W-:Y:S01]  /*72a0*/  FFMA R4, R41.reuse, R40, R4 ;  /* 0x0000002829047223 */ /* 0x040fe20000000004 */
[----:B------:R-:W-:Y:S01]  /*72b0*/  FFMA R5, R41, R44, R5 ;  /* 0x0000002c29057223 */ /* 0x000fe20000000005 */
[----:B------:R-:W-:Y:S01]  /*72c0*/  F2FP.F16.F32.PACK_AB R53, R7, R3 ;  /* 0x000000030735723e */ /* 0x000fe200000000ff */
[----:B------:R-:W-:Y:S01]  /*72d0*/  FFMA R6, R41, R43, R6 ;  /* 0x0000002b29067223 */ /* 0x000fe20000000006 */
[C---:B------:R-:W-:Y:S01]  /*72e0*/  FMUL R11, R38.reuse, R11 ;  /* 0x0000000b260b7220 */ /* 0x040fe20000400000 */
[--C-:B------:R-:W-:Y:S01]  /*72f0*/  HADD2.F32 R40, -RZ, R56.reuse.H0_H0 ;  /* 0x20000038ff287230 */ /* 0x100fe20000004100 */
[----:B------:R-:W-:Y:S01]  /*7300*/  F2FP.F16.F32.PACK_AB R54, R5, R4 ;  /* 0x000000040536723e */ /* 0x000fe200000000ff */
[C---:B------:R-:W-:Y:S01]  /*7310*/  FMUL R8, R38.reuse, R12 ;  /* 0x0000000c26087220 */ /* 0x040fe20000400000 */
        /* <DEDUP_REMOVED lines=13> */
[--C-:B------:R-:W-:Y:S02]  /*73f0*/  HADD2.F32 R43, -RZ, R58.reuse.H0_H0 ;  /* 0x2000003aff2b7230 */ /* 0x100fe40000004100 */
[----:B------:R-:W-:Y:S01]  /*7400*/  FFMA R15, R41, R40, R15 ;  /* 0x00000028290f7223 */ /* 0x000fe2000000000f */
[C---:B------:R-:W-:Y:S01]  /*7410*/  FMUL R12, R38.reuse, R16 ;  /* 0x00000010260c7220 */ /* 0x040fe20000400000 */
[----:B------:R-:W-:Y:S02]  /*7420*/  HADD2.F32 R42, -RZ, R58.H1_H1 ;  /* 0x3000003aff2a7230 */ /* 0x000fe40000004100 */
[C---:B------:R-:W-:Y:S01]  /*7430*/  FMUL R13, R38.reuse, R17 ;  /* 0x00000011260d7220 */ /* 0x040fe20000400000 */
[C---:B------:R-:W-:Y:S01]  /*7440*/  FMUL R14, R38.reuse, R18 ;  /* 0x00000012260e7220 */ /* 0x040fe20000400000 */
[----:B------:R-:W-:Y:S01]  /*7450*/  F2FP.F16.F32.PACK_AB R69, R15, R10 ;  /* 0x0000000a0f45723e */ /* 0x000fe200000000ff */
[C---:B------:R-:W-:Y:S01]  /*7460*/  FFMA R12, R41.reuse, R43, R12 ;  /* 0x0000002b290c7223 */ /* 0x040fe2000000000c */
[----:B------:R-:W-:Y:S02]  /*7470*/  HADD2.F32 R40, -RZ, R59.H1_H1 ;  /* 0x3000003bff287230 */ /* 0x000fe40000004100 */
[C---:B------:R-:W-:Y:S01]  /*7480*/  FFMA R13, R41.reuse, R42, R13 ;  /* 0x0000002a290d7223 */ /* 0x040fe2000000000d */
[----:B------:R-:W-:Y:S01]  /*7490*/  FFMA R14, R41, R45, R14 ;  /* 0x0000002d290e7223 */ /* 0x000fe2000000000e */
[C---:B------:R-:W-:Y:S01]  /*74a0*/  FMUL R19, R38.reuse, R19 ;  /* 0x0000001326137220 */ /* 0x040fe20000400000 */
[--C-:B------:R-:W-:Y:S02]  /*74b0*/  HADD2.F32 R43, -RZ, R64.reuse.H0_H0 ;  /* 0x20000040ff2b7230 */ /* 0x100fe40000004100 */
        /* <DEDUP_REMOVED lines=13> */
[--C-:B------:R-:W-:Y:S01]  /*7590*/  HADD2.F32 R42, -RZ, R66.reuse.H0_H0 ;  /* 0x20000042ff2a7230 */ /* 0x100fe20000004100 */
[----:B------:R2:W-:Y:S01]  /*75a0*/  STSM.16.M88.4 [R96+0x2400], R68 ;  /* 0x0024004460007844 */ /* 0x0005e20000000200 */
[----:B-1----:R-:W-:Y:S01]  /*75b0*/  F2FP.F16.F32.PACK_AB R52, R17, R16 ;  /* 0x000000101134723e */ /* 0x002fe200000000ff */
[----:B------:R-:W-:Y:S01]  /*75c0*/  FFMA R23, R41, R40, R23 ;  /* 0x0000002829177223 */ /* 0x000fe20000000017 */
        /* <DEDUP_REMOVED lines=19> */
[C---:B------:R-:W-:Y:S01]  /*7700*/  FFMA R25, R41.reuse, R42, R25 ;  /* 0x0000002a29197223 */ /* 0x040fe20000000019 */
[----:B------:R-:W-:Y:S02]  /*7710*/  HADD2.F32 R40, -RZ, R73.H1_H1 ;  /* 0x30000049ff287230 */ /* 0x000fe40000004100 */
[C---:B------:R-:W-:Y:S01]  /*7720*/  FFMA R26, R41.reuse, R43, R26 ;  /* 0x0000002b291a7223 */ /* 0x040fe2000000001a */
[C---:B------:R-:W-:Y:S01]  /*7730*/  FMUL R31, R38.reuse, R31 ;  /* 0x0000001f261f7220 */ /* 0x040fe20000400000 */
[--C-:B------:R-:W-:Y:S02]  /*7740*/  HADD2.F32 R43, -RZ, R74.reuse.H0_H0 ;  /* 0x2000004aff2b7230 */ /* 0x100fe40000004100 */
[C---:B------:R-:W-:Y:S01]  /*7750*/  FMUL R28, R38.reuse, R32 ;  /* 0x00000020261c7220 */ /* 0x040fe20000400000 */
[----:B------:R-:W-:Y:S02]  /*7760*/  HADD2.F32 R42, -RZ, R74.H1_H1 ;  /* 0x3000004aff2a7230 */ /* 0x000fe40000004100 */
[C---:B------:R-:W-:Y:S01]  /*7770*/  FMUL R29, R38.reuse, R33 ;  /* 0x00000021261d7220 */ /* 0x040fe20000400000 */
[--C-:B------:R-:W-:Y:S02]  /*7780*/  HADD2.F32 R45, -RZ, R75.reuse.H0_H0 ;  /* 0x2000004bff2d7230 */ /* 0x100fe40000004100 */
[C---:B------:R-:W-:Y:S01]  /*7790*/  FMUL R30, R38.reuse, R34 ;  /* 0x00000022261e7220 */ /* 0x040fe20000400000 */
[----:B------:R-:W-:Y:S02]  /*77a0*/  HADD2.F32 R44, -RZ, R75.H1_H1 ;  /* 0x3000004bff2c7230 */ /* 0x000fe40000004100 */
[C---:B------:R-:W-:Y:S01]  /*77b0*/  FFMA R31, R41.reuse, R40, R31 ;  /* 0x00000028291f7223 */ /* 0x040fe2000000001f */
        /* <DEDUP_REMOVED lines=9> */
[----:B------:R2:W-:Y:S01]  /*7850*/  STSM.16.M88.4 [R99+0x2000], R52 ;  /* 0x0020003463007844 */ /* 0x0005e20000000200 */
[----:B------:R-:W-:Y:S02]  /*7860*/  F2FP.F16.F32.PACK_AB R106, R29, R28 ;  /* 0x0000001c1d6a723e */ /* 0x000fe400000000ff */
[----:B------:R-:W-:Y:S02]  /*7870*/  F2FP.F16.F32.PACK_AB R107, R35, R30 ;  /* 0x0000001e236b723e */ /* 0x000fe400000000ff */
[----:B----4-:R-:W-:Y:S03]  /*7880*/  @P6 PRMT R102, R101, 0x654, R102 ;  /* 0x0000065465666816 */ /* 0x010fe60000000066 */
[----:B------:R2:W-:Y:S01]  /*7890*/  STSM.16.M88.4 [R100+0x2000], R104 ;  /* 0x0020006864007844 */ /* 0x0005e20000000200 */
[----:B------:R-:W-:Y:S01]  /*78a0*/  @!PT LDS RZ, [RZ] ;  /* 0x00000000fffff984 */ /* 0x000fe20000000800 */
[----:B------:R-:W-:Y:S01]  /*78b0*/  @!PT LDS RZ, [RZ] ;  /* 0x00000000fffff984 */ /* 0x000fe20000000800 */
[----:B------:R-:W-:Y:S01]  /*78c0*/  @!PT LDS RZ, [RZ] ;  /* 0x00000000fffff984 */ /* 0x000fe20000000800 */
[----:B------:R-:W-:Y:S01]  /*78d0*/  @!PT LDS RZ, [RZ] ;  /* 0x00000000fffff984 */ /* 0x000fe20000000800 */
[----:B------:R1:W-:Y:S07]  /*78e0*/  MEMBAR.ALL.CTA ;  /* 0x0000000000007992 */ /* 0x0003ee0000008000 */
[----:B-1----:R-:W1:Y:S02]  /*78f0*/  FENCE.VIEW.ASYNC.S ;  /* 0x00000000000073c6 */ /* 0x002e640000000000 */
[----:B-1----:R-:W-:Y:S06]  /*7900*/  BAR.SYNC.DEFER_BLOCKING 0x1, 0x80 ;  /* 0x0042000000007b1d */ /* 0x002fec0000010000 */
[----:B------:R-:W-:Y:S05]  /*7910*/  @P0 BRA `(.L_x_115) ;  /* 0x0000000000280947 */ /* 0x000fea0003800000 */
[----:B------:R-:W1:Y:S01]  /*7920*/  LDCU.64 UR6, c[0x0][0x348] ;  /* 0x00006900ff0677ac */ /* 0x000e620008000a00 */
[----:B------:R-:W-:Y:S02]  /*7930*/  UIADD3 UR9, UPT, UPT, UR49, 0x40, URZ ;  /* 0x0000004031097890 */ /* 0x000fe4000fffe0ff */
[----:B------:R-:W-:Y:S01]  /*7940*/  UIADD3 UR8, UPT, UPT, UR44, 0x2400, URZ ;  /* 0x000024002c087890 */ /* 0x000fe2000fffe0ff */
[----:B------:R-:W-:Y:S01]  /*7950*/  UMOV UR10, UR50 ;  /* 0x00000032000a7c82 */ /* 0x000fe20008000000 */
[----:B------:R-:W-:Y:S01]  /*7960*/  UMOV UR11, UR36 ;  /* 0x00000024000b7c82 */ /* 0x000fe20008000000 */
[----:B-1----:R-:W-:Y:S04]  /*7970*/  UIADD3 UR4, UP0, UPT, UR6, 0x680, URZ ;  /* 0x0000068006047890 */ /* 0x002fe8000ff1e0ff */
[----:B------:R-:W-:Y:S09]  /*7980*/  UIADD3.X UR5, UPT, UPT, URZ, UR7, URZ, UP0, !UPT ;  /* 0x00000007ff057290 */ /* 0x000ff200087fe4ff */
[----:B------:R1:W-:Y:S01]  /*7990*/  UTMASTG.3D [UR8], [UR4] ;  /* 0x00000008040073b5 */ /* 0x0003e20008010000 */
[----:B------:R0:W-:Y:S01]  /*79a0*/  UTMACMDFLUSH ;  /* 0x00000000000079b7 */ /* 0x0001e20000000000 */
[----:B-1----:R-:W-:Y:S04]  /*79b0*/  DEPBAR.LE SB0, 0x1 ;  /* 0x000080400000791a */ /* 0x002fe80000000000 */
.L_x_115:
[----:B------:R-:W-:Y:S05]  /*79c0*/  BSYNC.RECONVERGENT B0 ;  /* 0x0000000000007941 */ /* 0x000fea0003800200 */
.L_x_114:
[----:B------:R-:W-:Y:S01]  /*79d0*/  BAR.SYNC.DEFER_BLOCKING 0x1, 0x80 ;  /* 0x0042000000007b1d */ /* 0x000fe20000010000 */
[----:B------:R-:W-:Y:S04]  /*79e0*/  UIADD3 UR4, UPT, UPT, UR46, 0x1, URZ ;  /* 0x000000012e047890 */ /* 0x000fe8000fffe0ff */
[----:B------:R-:W-:Y:S04]  /*79f0*/  UISETP.NE.AND UP0, UPT, UR4, 0x4, UPT ;  /* 0x000000040400788c */ /* 0x000fe8000bf05270 */
[----:B------:R-:W-:Y:S01]  /*7a00*/  USEL UR45, UR4, URZ, UP0 ;  /* 0x000000ff042d7287 */ /* 0x000fe20008000000 */
[----:B------:R1:W-:Y:S01]  /*7a10*/  @P6 SYNCS.ARRIVE.TRANS64.RED.A1T0 RZ, [R102+URZ], RZ ;  /* 0x000000ff66ff69a7 */ /* 0x0003e200081004ff */
[----:B------:R-:W-:Y:S01]  /*7a20*/  BSSY B1, `(.L_x_116) ;  /* 0x0000018000017945 */ /* 0x000fe20003800000 */
[----:B------:R-:W3:Y:S02]  /*7a30*/  @P6 SYNCS.PHASECHK.TRANS64.TRYWAIT P0, [R63+URZ+0x40], R108 ;  /* 0x0000406c3f0065a7 */ /* 0x000ee400080011ff */
[----:B---3--:R-:W-:Y:S01]  /*7a40*/  @P6 SEL R60, RZ, 0x1, !P0 ;  /* 0x00000001ff3c6807 */ /* 0x008fe20004000000 */
[----:B-1----:R-:W-:Y:S06]  /*7a50*/  @!P6 BRA `(.L_x_117) ;  /* 0x000000000050e947 */ /* 0x002fec0003800000 */
        /* <DEDUP_REMOVED lines=8> */
[----:B------:R-:W-:Y:S04]  /*7ae0*/  SHF.L.U32 R4, R91, 0x1f, RZ ;  /* 0x0000001f5b047819 */ /* 0x000fe800000006ff */
[----:B------:R-:W1:Y:S02]  /*7af0*/  SYNCS.PHASECHK.TRANS64.TRYWAIT P0, [R63+URZ+0x40], R4 ;  /* 0x000040043f0075a7 */ /* 0x000e6400080011ff */
[----:B-1----:R-:W-:Y:S05]  /*7b00*/  @!P0 BRA `(.L_x_120) ;  /* 0x0000002400848947 */ /* 0x002fea0003800000 */
.L_x_119:
[----:B------:R-:W-:Y:S05]  /*7b10*/  BSYNC B0 ;  /* 0x0000000000007941 */ /* 0x000fea0003800000 */
.L_x_118:
[----:B------:R-:W-:Y:S02]  /*7b20*/  ISETP.NE.AND P0, PT, R61, RZ, PT ;  /* 0x000000ff3d00720c */ /* 0x000fe40003f05270 */
[----:B------:R-:W-:Y:S11]  /*7b30*/  IADD3 R46, PT, PT, R46, 0x1, RZ ;  /* 0x000000012e2e7810 */ /* 0x000ff60007ffe0ff */
[----:B-1----:R-:W-:Y:S01]  /*7b40*/  @P0 IMAD.IADD R4, R92, 0x1, R3 ;  /* 0x000000015c040824 */ /* 0x002fe200078e0203 */
[----:B------:R-:W-:Y:S05]  /*7b50*/  @P0 WARPSYNC.ALL ;  /* 0x0000000000000948 */ /* 0x000fea0003800000 */
[----:B------:R1:W3:Y:S04]  /*7b60*/  @P0 LDSM.16.M88.4 R48, [R2+UR44+0x400] ;  /* 0x0004002c0230083b */ /* 0x0002e80008000200 */
[----:B------:R1:W4:Y:S04]  /*7b70*/  @P0 LDSM.16.M88.4 R56, [R0+0x400] ;  /* 0x000400000038083b */ /* 0x0003280000000200 */
[----:B------:R1:W1:Y:S04]  /*7b80*/  @P0 LDSM.16.M88.4 R64, [R3+0x400] ;  /* 0x000400000340083b */ /* 0x0002680000000200 */
[----:B------:R1:W1:Y:S02]  /*7b90*/  @P0 LDSM.16.M88.4 R72, [R4+0x400] ;  /* 0x000400000448083b */ /* 0x0002640000000200 */
.L_x_117:
[----:B------:R-:W-:Y:S05]  /*7ba0*/  BSYNC B1 ;  /* 0x0000000000017941 */ /* 0x000fea0003800000 */
.L_x_116:
[----:B-1----:R-:W-:Y:S05]  /*7bb0*/  VIADD R3, R39, 0x80 ;  /* 0x0000008027037836 */ /* 0x002fea0000000000 */
[----:B------:R-:W-:Y:S04]  /*7bc0*/  SHF.R.U32.HI R3, RZ, 0x15, R3 ;  /* 0x00000015ff037819 */ /* 0x000fe80000011603 */
[----:B------:R-:W-:Y:S11]  /*7bd0*/  LOP3.LUT P0, RZ, R3, 0x3, R82, 0x48, !PT ;  /* 0x0000000303ff7812 */ /* 0x000ff60007804852 */
[----:B------:R-:W-:Y:S02]  /*7be0*/  @!UPT UIADD3 URZ, UPT, UPT, URZ, URZ, URZ ;  /* 0x000000fffffff290 */ /* 0x000fe4000fffe0ff */
[----:B------:R-:W-:Y:S05]  /*7bf0*/  @!P0 BRA `(.L_x_121) ;  /* 0x0000000000408947 */ /* 0x000fea0003800000 */
[----:B------:R-:W1:Y:S01]  /*7c00*/  LDCU.64 UR8, c[0x4][0x70] ;  /* 0x01000e00ff0877ac */ /* 0x000e620008000a00 */
[----:B------:R-:W-:Y:S01]  /*7c10*/  MOV R3, 0x0 ;  /* 0x0000000000037802 */ /* 0x000fe20000000f00 */
[----:B------:R-:W-:Y:S02]  /*7c20*/  HFMA2 R12, -RZ, RZ, 0, 5.9604644775390625e-08 ;  /* 0x00000001ff0c7431 */ /* 0x000fe400000001ff */
[----:B------:R-:W-:Y:S02]  /*7c30*/  IMAD.MOV.U32 R8, RZ, RZ, 0x192 ;  /* 0x00000192ff087424 */ /* 0x000fe400078e00ff */
[----:B------:R-:W-:Y:S01]  /*7c40*/  IMAD.MOV.U32 R13, RZ, RZ, RZ ;  /* 0x000000ffff0d7224 */ /* 0x000fe200078e00ff */
[----:B------:R-:W5:Y:S01]  /*7c50*/  LDCU.64 UR6, c[0x4][0x78] ;  /* 0x01000f00ff0677ac */ /* 0x000f620008000a00 */
[----:B------:R-:W2:Y:S01]  /*7c60*/  LDC.64 R2, c[0x4][R3] ;  /* 0x0100000003027b82 */ /* 0x000ea20000000a00 */
[----:B------:R-:W3:Y:S01]  /*7c70*/  LDCU.64 UR4, c[0x4][0x10] ;  /* 0x01000200ff0477ac */ /* 0x000ee20008000a00 */
[----:B-1----:R-:W-:Y:S01]  /*7c80*/  MOV R5, UR9 ;  /* 0x0000000900057c02 */ /* 0x002fe20008000f00 */
[----:B------:R-:W-:Y:S01]  /*7c90*/  IMAD.U32 R4, RZ, RZ, UR8 ;  /* 0x00000008ff047e24 */ /* 0x000fe2000f8e00ff */
[----:B-----5:R-:W-:Y:S01]  /*7ca0*/  MOV R7, UR7 ;  /* 0x0000000700077c02 */ /* 0x020fe20008000f00 */
[----:B------:R-:W-:Y:S01]  /*7cb0*/  IMAD.U32 R6, RZ, RZ, UR6 ;  /* 0x00000006ff067e24 */ /* 0x000fe2000f8e00ff */
[----:B---3--:R-:W-:Y:S01]  /*7cc0*/  MOV R11, UR5 ;  /* 0x00000005000b7c02 */ /* 0x008fe20008000f00 */
[----:B------:R-:W-:Y:S02]  /*7cd0*/  IMAD.U32 R10, RZ, RZ, UR4 ;  /* 0x00000004ff0a7e24 */ /* 0x000fe4000f8e00ff */
[----:B------:R-:W-:Y:S07]  /*7ce0*/  LEPC R20, `(.L_x_121) ;  /* 0x000000001014794e */ /* 0x000fee0000000000 */
[----:B--2-4-:R-:W-:Y:S05]  /*7cf0*/  CALL.ABS.NOINC R2 ;  /* 0x0000000002007343 */ /* 0x014fea0003c00000 */
.L_x_121:
[----:B------:R-:W-:Y:S05]  /*7d00*/  WARPSYNC.ALL ;  /* 0x0000000000007948 */ /* 0x000fea0003800000 */
[----:B------:R-:W-:Y:S01]  /*7d10*/  R2UR UR4, R39 ;  /* 0x00000000270472ca */ /* 0x000fe200000e0000 */
[--C-:B---3--:R-:W-:Y:S01]  /*7d20*/  HADD2.F32 R40, -RZ, R48.reuse.H0_H0 ;  /* 0x20000030ff287230 */ /* 0x108fe20000004100 */
[----:B------:R-:W-:Y:S01]  /*7d30*/  ISETP.NE.AND P6, PT, R95, RZ, PT ;  /* 0x000000ff5f00720c */ /* 0x000fe20003fc5270 */
[----:B------:R-:W-:Y:S01]  /*7d40*/  HADD2.F32 R43, -RZ, R48.H1_H1 ;  /* 0x30000030ff2b7230 */ /* 0x000fe20000004100 */
[----:B------:R-:W-:Y:S01]  /*7d50*/  ISETP.NE.AND P0, PT, R94, RZ, PT ;  /* 0x000000ff5e00720c */ /* 0x000fe20003f05270 */
[----:B------:R-:W-:Y:S01]  /*7d60*/  HADD2.F32 R42, -RZ, R49.H0_H0 ;  /* 0x20000031ff2a7230 */ /* 0x000fe20000004100 */
[----:B------:R-:W-:Y:S01]  /*7d70*/  MOV R63, UR45 ;  /* 0x0000002d003f7c02 */ /* 0x000fe20008000f00 */
[--C-:B------:R-:W-:Y:S01]  /*7d80*/  HADD2.F32 R45, -RZ, R51.reuse.H0_H0 ;  /* 0x20000033ff2d7230 */ /* 0x100fe20000004100 */
[----:B------:R-:W-:Y:S01]  /*7d90*/  BSSY.RECONVERGENT B0, `(.L_x_122) ;  /* 0x0000089000007945 */ /* 0x000fe20003800200 */
[----:B------:R-:W-:Y:S01]  /*7da0*/  HADD2.F32 R44, -RZ, R51.H1_H1 ;  /* 0x30000033ff2c7230 */ /* 0x000fe20000004100 */
[----:B------:R-:W-:Y:S03]  /*7db0*/  LEA R108, R46, UR44, 0x3 ;  /* 0x0000002c2e6c7c11 */ /* 0x000fe6000f8e18ff */
[----:B------:R-:W1:Y:S02]  /*7dc0*/  LDTM.16dp256bit.x8 R4, tmem[UR4+0x80] ;  /* 0x00008004000479ee */ /* 0x000e6400081a0000 */
[----:B------:R-:W-:Y:S04]  /*7dd0*/  @P6 LEA R63, R63, UR44, 0x3 ;  /* 0x0000002c3f3f6c11 */ /* 0x000fe8000f8e18ff */
[----:B------:R-:W-:Y:S02]  /*7de0*/  @P6 IADD3 R102, PT, PT, R63, 0x60, RZ ;  /* 0x000000603f666810 */ /* 0x000fe40007ffe0ff */
[----:B------:R-:W-:Y:S02]  /*7df0*/  @P6 SHF.L.U32 R63, R91, 0x1f, RZ ;  /* 0x0000001f5b3f6819 */ /* 0x000fe400000006ff */
[----:B------:R-:W-:Y:S01]  /*7e00*/  @P6 PRMT R102, R101, 0x654, R102 ;  /* 0x0000065465666816 */ /* 0x000fe20000000066 */
[C---:B-1----:R-:W-:Y:S01]  /*7e10*/  FMUL R0, R38.reuse, R4 ;  /* 0x0000000426007220 */ /* 0x042fe20000400000 */
[C---:B------:R-:W-:Y:S01]  /*7e20*/  FMUL R2, R38.reuse, R5 ;  /* 0x0000000526027220 */ /* 0x040fe20000400000 */
[C---:B------:R-:W-:Y:S01]  /*7e30*/  FMUL R3, R38.reuse, R6 ;  /* 0x0000000626037220 */ /* 0x040fe20000400000 */
        /* <DEDUP_REMOVED lines=8> */
[----:B--2---:R-:W-:Y:S01]  /*7ec0*/  F2FP.F16.F32.PACK_AB R68, R2, R0 ;  /* 0x000000000244723e */ /* 0x004fe200000000ff */
[C---:B------:R-:W-:Y:S01]  /*7ed0*/  FFMA R7, R41.reuse, R40, R7 ;  /* 0x0000002829077223 */ /* 0x040fe20000000007 */
[----:B------:R-:W-:Y:S01]  /*7ee0*/  FFMA R4, R41, R43, R4 ;  /* 0x0000002b29047223 */ /* 0x000fe20000000004 */
[C---:B------:R-:W-:Y:S01]  /*7ef0*/  FMUL R5, R38.reuse, R9 ;  /* 0x0000000926057220 */ /* 0x040fe20000400000 */
[C---:B------:R-:W-:Y:S01]  /*7f00*/  FMUL R6, R38.reuse, R10 ;  /* 0x0000000a26067220 */ /* 0x040fe20000400000 */
[C---:B------:R-:W-:Y:S01]  /*7f10*/  FMUL R11, R38.reuse, R11 ;  /* 0x0000000b260b7220 */ /* 0x040fe20000400000 */
[--C-:B----4-:R-:W-:Y:S01]  /*7f20*/  HADD2.F32 R40, -RZ, R56.reuse.H0_H0 ;  /* 0x20000038ff287230 */ /* 0x110fe20000004100 */
[----:B------:R-:W-:Y:S01]  /*7f30*/  F2FP.F16.F32.PACK_AB R69, R7, R3 ;  /* 0x000000030745723e */ /* 0x000fe200000000ff */
[C---:B------:R-:W-:Y:S01]  /*7f40*/  FFMA R5, R41.reuse, R42, R5 ;  /* 0x0000002a29057223 */ /* 0x040fe20000000005 */
[C---:B------:R-:W-:Y:S01]  /*7f50*/  FFMA R6, R41.reuse, R45, R6 ;  /* 0x0000002d29067223 */ /* 0x040fe20000000006 */
[----:B------:R-:W-:Y:S01]  /*7f60*/  FFMA R11, R41, R44, R11 ;  /* 0x0000002c290b7223 */ /* 0x000fe2000000000b */
[C---:B------:R-:W-:Y:S01]  /*7f70*/  FMUL R8, R38.reuse, R12 ;  /* 0x0000000c26087220 */ /* 0x040fe20000400000 */
[----:B------:R-:W-:Y:S01]  /*7f80*/  HADD2.F32 R42, -RZ, R56.H1_H1 ;  /* 0x30000038ff2a7230 */ /* 0x000fe20000004100 */
[----:B------:R-:W-:Y:S01]  /*7f90*/  F2FP.F16.F32.PACK_AB R70, R5, R4 ;  /* 0x000000040546723e */ /* 0x000fe200000000ff */
[C---:B------:R-:W-:Y:S01]  /*7fa0*/  FMUL R9, R38.reuse, R13 ;  /* 0x0000000d26097220 */ /* 0x040fe20000400000 */
[----:B------:R-:W-:Y:S01]  /*7fb0*/  F2FP.F16.F32.PACK_AB R71, R11, R6 ;  /* 0x000000060b47723e */ /* 0x000fe200000000ff */
[C---:B------:R-:W-:Y:S01]  /*7fc0*/  FFMA R8, R41.reuse, R40, R8 ;  /* 0x0000002829087223 */ /* 0x040fe20000000008 */
[--C-:B------:R-:W-:Y:S02]  /*7fd0*/  HADD2.F32 R43, -RZ, R57.reuse.H0_H0 ;  /* 0x20000039ff2b7230 */ /* 0x100fe40000004100 */
[----:B------:R-:W-:Y:S01]  /*7fe0*/  FFMA R9, R41, R42, R9 ;  /* 0x0000002a29097223 */ /* 0x000fe20000000009 */
[C---:B------:R-:W-:Y:S01]  /*7ff0*/  FMUL R10, R38.reuse, R14 ;  /* 0x0000000e260a7220 */ /* 0x040fe20000400000 */
[----:B------:R-:W-:Y:S01]  /*8000*/  HADD2.F32 R40, -RZ, R57.H1_H1 ;  /* 0x30000039ff287230 */ /* 0x000fe20000004100 */
[----:B------:R1:W-:Y:S01]  /*8010*/  STSM.16.M88.4 [R97+0x4400], R68 ;  /* 0x0044004461007844 */ /* 0x0003e20000000200 */
[C---:B------:R-:W-:Y:S01]  /*8020*/  FMUL R15, R38.reuse, R15 ;  /* 0x0000000f260f7220 */ /* 0x040fe20000400000 */
[----:B------:R-:W-:Y:S01]  /*8030*/  F2FP.F16.F32.PACK_AB R52, R9, R8 ;  /* 0x000000080934723e */ /* 0x000fe200000000ff */
[C---:B------:R-:W-:Y:S01]  /*8040*/  FFMA R10, R41.reuse, R43, R10 ;  /* 0x0000002b290a7223 */ /* 0x040fe2000000000a */
[--C-:B------:R-:W-:Y:S02]  /*8050*/  HADD2.F32 R42, -RZ, R58.reuse.H0_H0 ;  /* 0x2000003aff2a7230 */ /* 0x100fe40000004100 */
        /* <DEDUP_REMOVED lines=26> */
[----:B-1----:R-:W-:Y:S01]  /*8200*/  F2FP.F16.F32.PACK_AB R68, R17, R16 ;  /* 0x000000101144723e */ /* 0x002fe200000000ff */
        /* <DEDUP_REMOVED lines=45> */
[----:B------:R-:W-:Y:S05]  /*84e0*/  F2FP.F16.F32.PACK_AB R107, R35, R30 ;  /* 0x0000001e236b723e */ /* 0x000fea00000000ff */
        /* <DEDUP_REMOVED lines=19> */
.L_x_123:
[----:B------:R-:W-:Y:S05]  /*8620*/  BSYNC.RECONVERGENT B0 ;  /* 0x0000000000007941 */ /* 0x000fea0003800200 */
.L_x_122:
        /* <DEDUP_REMOVED lines=20> */
.L_x_127:
[----:B------:R-:W-:Y:S05]  /*8770*/  BSYNC B0 ;  /* 0x0000000000007941 */ /* 0x000fea0003800000 */
.L_x_126:
[----:B------:R-:W-:Y:S11]  /*8780*/  ISETP.NE.AND P0, PT, R61, RZ, PT ;  /* 0x000000ff3d00720c */ /* 0x000ff60003f05270 */
[----:B------:R-:W-:Y:S02]  /*8790*/  @!UPT UIADD3 URZ, UPT, UPT, URZ, URZ, URZ ;  /* 0x000000fffffff290 */ /* 0x000fe4000fffe0ff */
[----:B------:R-:W-:Y:S01]  /*87a0*/  @P0 IADD3 R2, PT, PT, R92, R5, RZ ;  /* 0x000000055c020210 */ /* 0x000fe20007ffe0ff */
[----:B------:R-:W-:Y:S05]  /*87b0*/  @P0 WARPSYNC.ALL ;  /* 0x0000000000000948 */ /* 0x000fea0003800000 */
[----:B------:R3:W4:Y:S04]  /*87c0*/  @P0 LDSM.16.M88.4 R48, [R46+UR44+0x400] ;  /* 0x0004002c2e30083b */ /* 0x0007280008000200 */
[----:B------:R3:W1:Y:S04]  /*87d0*/  @P0 LDSM.16.M88.4 R56, [R0+0x400] ;  /* 0x000400000038083b */ /* 0x0006680000000200 */
[----:B------:R3:W1:Y:S04]  /*87e0*/  @P0 LDSM.16.M88.4 R64, [R5+0x400] ;  /* 0x000400000540083b */ /* 0x0006680000000200 */
[----:B------:R3:W1:Y:S02]  /*87f0*/  @P0 LDSM.16.M88.4 R72, [R2+0x400] ;  /* 0x000400000248083b */ /* 0x0006640000000200 */
.L_x_125:
[----:B------:R-:W-:Y:S05]  /*8800*/  BSYNC B1 ;  /* 0x0000000000017941 */ /* 0x000fea0003800000 */
.L_x_124:
        /* <DEDUP_REMOVED lines=11> */
[----:B---3--:R-:W3:Y:S01]  /*88c0*/  LDC.64 R2, c[0x4][R3] ;  /* 0x0100000003027b82 */ /* 0x008ee20000000a00 */
[----:B------:R-:W2:Y:S01]  /*88d0*/  LDCU.64 UR4, c[0x4][0x10] ;  /* 0x01000200ff0477ac */ /* 0x000ea20008000a00 */
[----:B-1----:R-:W-:Y:S01]  /*88e0*/  MOV R5, UR9 ;  /* 0x0000000900057c02 */ /* 0x002fe20008000f00 */
[----:B------:R-:W-:Y:S01]  /*88f0*/  IMAD.U32 R4, RZ, RZ, UR8 ;  /* 0x00000008ff047e24 */ /* 0x000fe2000f8e00ff */
[----:B-----5:R-:W-:Y:S01]  /*8900*/  MOV R7, UR7 ;  /* 0x0000000700077c02 */ /* 0x020fe20008000f00 */
[----:B------:R-:W-:Y:S01]  /*8910*/  IMAD.U32 R6, RZ, RZ, UR6 ;  /* 0x00000006ff067e24 */ /* 0x000fe2000f8e00ff */
[----:B--2---:R-:W-:Y:S01]  /*8920*/  MOV R11, UR5 ;  /* 0x00000005000b7c02 */ /* 0x004fe20008000f00 */
[----:B------:R-:W-:Y:S02]  /*8930*/  IMAD.U32 R10, RZ, RZ, UR4 ;  /* 0x00000004ff0a7e24 */ /* 0x000fe4000f8e00ff */
[----:B------:R-:W-:Y:S07]  /*8940*/  LEPC R20, `(.L_x_129) ;  /* 0x000000001014794e */ /* 0x000fee0000000000 */
[----:B---34-:R-:W-:Y:S05]  /*8950*/  CALL.ABS.NOINC R2 ;  /* 0x0000000002007343 */ /* 0x018fea0003c00000 */
.L_x_129:
[----:B------:R-:W-:Y:S01]  /*8960*/  ISETP.NE.AND P0, PT, R94, RZ, PT ;  /* 0x000000ff5e00720c */ /* 0x000fe20003f05270 */
[----:B------:R-:W-:Y:S05]  /*8970*/  WARPSYNC.ALL ;  /* 0x0000000000007948 */ /* 0x000fea0003800000 */
[----:B------:R-:W-:Y:S01]  /*8980*/  R2UR UR4, R39 ;  /* 0x00000000270472ca */ /* 0x000fe200000e0000 */
[--C-:B----4-:R-:W-:Y:S01]  /*8990*/  HADD2.F32 R40, -RZ, R48.reuse.H0_H0 ;  /* 0x20000030ff287230 */ /* 0x110fe20000004100 */
[----:B------:R-:W1:Y:S01]  /*89a0*/  S2UR UR6, SR_CgaCtaId ;  /* 0x00000000000679c3 */ /* 0x000e620000008800 */
[----:B------:R-:W-:Y:S01]  /*89b0*/  HADD2.F32 R42, -RZ, R48.H1_H1 ;  /* 0x30000030ff2a7230 */ /* 0x000fe20000004100 */
[----:B------:R-:W-:Y:S01]  /*89c0*/  R2UR UR5, R98 ;  /* 0x00000000620572ca */ /* 0x000fe200000e0000 */
[--C-:B------:R-:W-:Y:S01]  /*89d0*/  HADD2.F32 R43, -RZ, R49.reuse.H0_H0 ;  /* 0x20000031ff2b7230 */ /* 0x100fe20000004100 */
[----:B------:R-:W-:Y:S01]  /*89e0*/  BSSY.RECONVERGENT B0, `(.L_x_130) ;  /* 0x0000089000007945 */ /* 0x000fe20003800200 */
[----:B------:R-:W-:Y:S02]  /*89f0*/  HADD2.F32 R44, -RZ, R49.H1_H1 ;  /* 0x30000031ff2c7230 */ /* 0x000fe40000004100 */
[--C-:B------:R-:W-:Y:S02]  /*8a00*/  HADD2.F32 R45, -RZ, R50.reuse.H0_H0 ;  /* 0x20000032ff2d7230 */ /* 0x100fe40000004100 */
[----:B---3--:R-:W-:Y:S02]  /*8a10*/  HADD2.F32 R46, -RZ, R50.H1_H1 ;  /* 0x30000032ff2e7230 */ /* 0x008fe40000004100 */
[----:B------:R-:W3:Y:S01]  /*8a20*/  LDTM.16dp256bit.x8 R4, tmem[UR4+0xc0] ;  /* 0x0000c004000479ee */ /* 0x000ee200081a0000 */
[----:B------:R-:W-:Y:S01]  /*8a30*/  NOP ;  /* 0x0000000000007918 */ /* 0x000fe20000000000 */
[--C-:B------:R-:W-:Y:S02]  /*8a40*/  HADD2.F32 R47, -RZ, R51.reuse.H0_H0 ;  /* 0x20000033ff2f7230 */ /* 0x100fe40000004100 */
[----:B------:R-:W-:Y:S01]  /*8a50*/  UIADD3 UR4, UPT, UPT, UR5, 0xd0, URZ ;  /* 0x000000d005047890 */ /* 0x000fe2000fffe0ff */
[----:B------:R-:W-:Y:S02]  /*8a60*/  HADD2.F32 R49, -RZ, R51.H1_H1 ;  /* 0x30000033ff317230 */ /* 0x000fe40000004100 */
[--C-:B------:R-:W-:Y:S02]  /*8a70*/  HADD2.F32 R48, -RZ, R56.reuse.H0_H0 ;  /* 0x20000038ff307230 */ /* 0x100fe40000004100 */
[----:B------:R-:W-:Y:S02]  /*8a80*/  HADD2.F32 R51, -RZ, R56.H1_H1 ;  /* 0x30000038ff337230 */ /* 0x000fe40000004100 */
[--C-:B------:R-:W-:Y:S02]  /*8a90*/  HADD2.F32 R50, -RZ, R57.reuse.H0_H0 ;  /* 0x20000039ff327230 */ /* 0x100fe40000004100 */
[----:B--2---:R-:W-:Y:S02]  /*8aa0*/  HADD2.F32 R52, -RZ, R57.H1_H1 ;  /* 0x30000039ff347230 */ /* 0x004fe40000004100 */
[--C-:B------:R-:W-:Y:S02]  /*8ab0*/  HADD2.F32 R53, -RZ, R58.reuse.H0_H0 ;  /* 0x2000003aff357230 */ /* 0x100fe40000004100 */
[----:B------:R-:W-:Y:S02]  /*8ac0*/  HADD2.F32 R54, -RZ, R58.H1_H1 ;  /* 0x3000003aff367230 */ /* 0x000fe40000004100 */
[--C-:B------:R-:W-:Y:S02]  /*8ad0*/  HADD2.F32 R55, -RZ, R59.reuse.H0_H0 ;  /* 0x2000003bff377230 */ /* 0x100fe40000004100 */
[----:B------:R-:W-:Y:S02]  /*8ae0*/  HADD2.F32 R56, -RZ, R59.H1_H1 ;  /* 0x3000003bff387230 */ /* 0x000fe40000004100 */
[--C-:B------:R-:W-:Y:S01]  /*8af0*/  HADD2.F32 R57, -RZ, R64.reuse.H0_H0 ;  /* 0x20000040ff397230 */ /* 0x100fe20000004100 */
[----:B-1----:R-:W-:Y:S01]  /*8b00*/  UPRMT UR4, UR6, 0x654, UR4 ;  /* 0x0000065406047896 */ /* 0x002fe20008000004 */
[C---:B---3--:R-:W-:Y:S01]  /*8b10*/  FMUL R4, R38.reuse, R4 ;  /* 0x0000000426047220 */ /* 0x048fe20000400000 */
[C---:B------:R-:W-:Y:S01]  /*8b20*/  FMUL R5, R38.reuse, R5 ;  /* 0x0000000526057220 */ /* 0x040fe20000400000 */
[C---:B------:R-:W-:Y:S01]  /*8b30*/  FMUL R6, R38.reuse, R6 ;  /* 0x0000000626067220 */ /* 0x040fe20000400000 */
[C---:B------:R-:W-:Y:S01]  /*8b40*/  FMUL R7, R38.reuse, R7 ;  /* 0x0000000726077220 */ /* 0x040fe20000400000 */
[C---:B------:R-:W-:Y:S01]  /*8b50*/  FFMA R4, R41.reuse, R40, R4 ;  /* 0x0000002829047223 */ /* 0x040fe20000000004 */
[C---:B------:R-:W-:Y:S01]  /*8b60*/  FFMA R5, R41.reuse, R42, R5 ;  /* 0x0000002a29057223 */ /* 0x040fe20000000005 */
[C---:B------:R-:W-:Y:S01]  /*8b70*/  FFMA R6, R41.reuse, R43, R6 ;  /* 0x0000002b29067223 */ /* 0x040fe20000000006 */
[----:B------:R-:W-:Y:S01]  /*8b80*/  FFMA R7, R41, R44, R7 ;  /* 0x0000002c29077223 */ /* 0x000fe20000000007 */
[----:B------:R-:W-:Y:S01]  /*8b90*/  SYNCS.ARRIVE.TRANS64.RED.A1T0 RZ, [UR4], RZ ;  /* 0x000000ffffff79a7 */ /* 0x000fe20008100404 */
[C---:B------:R-:W-:Y:S01]  /*8ba0*/  FMUL R8, R38.reuse, R8 ;  /* 0x0000000826087220 */ /* 0x040fe20000400000 */
[----:B------:R-:W-:Y:S01]  /*8bb0*/  F2FP.F16.F32.PACK_AB R104, R5, R4 ;  /* 0x000000040568723e */ /* 0x000fe200000000ff */
[C---:B------:R-:W-:Y:S01]  /*8bc0*/  FMUL R9, R38.reuse, R9 ;  /* 0x0000000926097220 */ /* 0x040fe20000400000 */
[----:B------:R-:W-:Y:S01]  /*8bd0*/  F2FP.F16.F32.PACK_AB R105, R7, R6 ;  /* 0x000000060769723e */ /* 0x000fe200000000ff */
[C---:B------:R-:W-:Y:S01]  /*8be0*/  FFMA R8, R41.reuse, R45, R8 ;  /* 0x0000002d29087223 */ /* 0x040fe20000000008 */
[C---:B------:R-:W-:Y:S01]  /*8bf0*/  FMUL R0, R38.reuse, R10 ;  /* 0x0000000a26007220 */ /* 0x040fe20000400000 */
[C---:B------:R-:W-:Y:S01]  /*8c00*/  FFMA R9, R41.reuse, R46, R9 ;  /* 0x0000002e29097223 */ /* 0x040fe20000000009 */
[C---:B------:R-:W-:Y:S01]  /*8c10*/  FMUL R2, R38.reuse, R11 ;  /* 0x0000000b26027220 */ /* 0x040fe20000400000 */
[C---:B------:R-:W-:Y:S01]  /*8c20*/  FMUL R3, R38.reuse, R12 ;  /* 0x0000000c26037220 */ /* 0x040fe20000400000 */
[----:B------:R-:W-:Y:S01]  /*8c30*/  FFMA R0, R41, R47, R0 ;  /* 0x0000002f29007223 */ /* 0x000fe20000000000 */
[C---:B------:R-:W-:Y:S01]  /*8c40*/  FMUL R10, R38.reuse, R13 ;  /* 0x0000000d260a7220 */ /* 0x040fe20000400000 */
[----:B------:R-:W-:Y:S01]  /*8c50*/  F2FP.F16.F32.PACK_AB R106, R9, R8 ;  /* 0x00000008096a723e */ /* 0x000fe200000000ff */
[C---:B------:R-:W-:Y:S01]  /*8c60*/  FFMA R2, R41.reuse, R49, R2 ;  /* 0x0000003129027223 */ /* 0x040fe20000000002 */
[C---:B------:R-:W-:Y:S01]  /*8c70*/  FFMA R3, R41.reuse, R48, R3 ;  /* 0x0000003029037223 */ /* 0x040fe20000000003 */
[C---:B------:R-:W-:Y:S01]  /*8c80*/  FFMA R10, R41.reuse, R51, R10 ;  /* 0x00000033290a7223 */ /* 0x040fe2000000000a */
[C---:B------:R-:W-:Y:S01]  /*8c90*/  FMUL R11, R38.reuse, R14 ;  /* 0x0000000e260b7220 */ /* 0x040fe20000400000 */
[----:B------:R-:W-:Y:S01]  /*8ca0*/  FMUL R15, R38, R15 ;  /* 0x0000000f260f7220 */ /* 0x000fe20000400000 */
[----:B------:R-:W-:Y:S01]  /*8cb0*/  F2FP.F16.F32.PACK_AB R107, R2, R0 ;  /* 0x00000000026b723e */ /* 0x000fe200000000ff */
[----:B------:R-:W-:Y:S01]  /*8cc0*/  FMUL R12, R38, R16 ;  /* 0x00000010260c7220 */ /* 0x000fe20000400000 */
[----:B------:R-:W-:Y:S01]  /*8cd0*/  F2FP.F16.F32.PACK_AB R108, R10, R3 ;  /* 0x000000030a6c723e */ /* 0x000fe200000000ff */
[C---:B------:R-:W-:Y:S01]  /*8ce0*/  FFMA R11, R41.reuse, R50, R11 ;  /* 0x00000032290b7223 */ /* 0x040fe2000000000b */
[C---:B------:R-:W-:Y:S01]  /*8cf0*/  FFMA R15, R41.reuse, R52, R15 ;  /* 0x00000034290f7223 */ /* 0x040fe2000000000f */
[----:B------:R1:W-:Y:S01]  /*8d00*/  STSM.16.M88.4 [R97+0x6400], R104 ;  /* 0x0064006861007844 */ /* 0x0003e20000000200 */
[----:B------:R-:W-:Y:S01]  /*8d10*/  FFMA R12, R41, R53, R12 ;  /* 0x00000035290c7223 */ /* 0x000fe2000000000c */
[C---:B------:R-:W-:Y:S01]  /*8d20*/  FMUL R13, R38.reuse, R17 ;  /* 0x00000011260d7220 */ /* 0x040fe20000400000 */
[C---:B------:R-:W-:Y:S01]  /*8d30*/  FMUL R14, R38.reuse, R18 ;  /* 0x00000012260e7220 */ /* 0x040fe20000400000 */
[----:B------:R-:W-:Y:S01]  /*8d40*/  F2FP.F16.F32.PACK_AB R109, R15, R11 ;  /* 0x0000000b0f6d723e */ /* 0x000fe200000000ff */
[C---:B------:R-:W-:Y:S01]  /*8d50*/  FMUL R19, R38.reuse, R19 ;  /* 0x0000001326137220 */ /* 0x040fe20000400000 */
[C---:B------:R-:W-:Y:S01]  /*8d60*/  FFMA R13, R41.reuse, R54, R13 ;  /* 0x00000036290d7223 */ /* 0x040fe2000000000d */
[C---:B------:R-:W-:Y:S01]  /*8d70*/  FFMA R14, R41.reuse, R55, R14 ;  /* 0x00000037290e7223 */ /* 0x040fe2000000000e */
[----:B------:R-:W-:Y:S02]  /*8d80*/  HADD2.F32 R58, -RZ, R64.H1_H1 ;  /* 0x30000040ff3a7230 */ /* 0x000fe40000004100 */
[----:B------:R-:W-:Y:S01]  /*8d90*/  FFMA R19, R41, R56, R19 ;  /* 0x0000003829137223 */ /* 0x000fe20000000013 */
[C---:B------:R-:W-:Y:S01]  /*8da0*/  FMUL R16, R38.reuse, R20 ;  /* 0x0000001426107220 */ /* 0x040fe20000400000 */
[----:B------:R-:W-:Y:S01]  /*8db0*/  F2FP.F16.F32.PACK_AB R110, R13, R12 ;  /* 0x0000000c0d6e723e */ /* 0x000fe200000000ff */
[--C-:B------:R-:W-:Y:S02]  /*8dc0*/  HADD2.F32 R59, -RZ, R65.reuse.H0_H0 ;  /* 0x20000041ff3b7230 */ /* 0x100fe40000004100 */
[C---:B------:R-:W-:Y:S01]  /*8dd0*/  FMUL R17, R38.reuse, R21 ;  /* 0x0000001526117220 */ /* 0x040fe20000400000 */
[----:B------:R-:W-:Y:S01]  /*8de0*/  F2FP.F16.F32.PACK_AB R111, R19, R14 ;  /* 0x0000000e136f723e */ /* 0x000fe200000000ff */
[C---:B------:R-:W-:Y:S01]  /*8df0*/  FFMA R16, R41.reuse, R57, R16 ;  /* 0x0000003929107223 */ /* 0x040fe20000000010 */
[----:B------:R-:W-:Y:S02]  /*8e00*/  HADD2.F32 R60, -RZ, R65.H1_H1 ;  /* 0x30000041ff3c7230 */ /* 0x000fe40000004100 */
[----:B------:R-:W-:Y:S01]  /*8e10*/  FFMA R17, R41, R58, R17 ;  /* 0x0000003a29117223 */ /* 0x000fe20000000011 */
[C---:B------:R-:W-:Y:S01]  /*8e20*/  FMUL R18, R38.reuse, R22 ;  /* 0x0000001626127220 */ /* 0x040fe20000400000 */
[----:B------:R1:W-:Y:S01]  /*8e30*/  STSM.16.M88.4 [R96+0x6400], R108 ;  /* 0x0064006c60007844 */ /* 0x0003e20000000200 */
[--C-:B------:R-:W-:Y:S02]  /*8e40*/  HADD2.F32 R61, -RZ, R66.reuse.H0_H0 ;  /* 0x20000042ff3d7230 */ /* 0x100fe40000004100 */
[C---:B------:R-:W-:Y:S01]  /*8e50*/  FMUL R23, R38.reuse, R23 ;  /* 0x0000001726177220 */ /* 0x040fe20000400000 */
[----:B------:R-:W-:Y:S01]  /*8e60*/  F2FP.F16.F32.PACK_AB R112, R17, R16 ;  /* 0x000000101170723e */ /* 0x000fe200000000ff */
[C---:B------:R-:W-:Y:S01]  /*8e70*/  FFMA R18, R41.reuse, R59, R18 ;  /* 0x0000003b29127223 */ /* 0x040fe20000000012 */
[----:B------:R-:W-:Y:S02]  /*8e80*/  HADD2.F32 R62, -RZ, R66.H1_H1 ;  /* 0x30000042ff3e7230 */ /* 0x000fe40000004100 */
[----:B------:R-:W-:Y:S01]  /*8e90*/  FFMA R23, R41, R60, R23 ;  /* 0x0000003c29177223 */ /* 0x000fe20000000017 */
[C---:B------:R-:W-:Y:S01]  /*8ea0*/  FMUL R20, R38.reuse, R24 ;  /* 0x0000001826147220 */ /* 0x040fe20000400000 */
[--C-:B------:R-:W-:Y:S02]  /*8eb0*/  HADD2.F32 R63, -RZ, R67.reuse.H0_H0 ;  /* 0x20000043ff3f7230 */ /* 0x100fe40000004100 */
[C---:B------:R-:W-:Y:S01]  /*8ec0*/  FMUL R21, R38.reuse, R25 ;  /* 0x0000001926157220 */ /* 0x040fe20000400000 */
[----:B------:R-:W-:Y:S01]  /*8ed0*/  HADD2.F32 R64, -RZ, R67.H1_H1 ;  /* 0x30000043ff407230 */ /* 0x000fe20000004100 */
[----:B------:R-:W-:Y:S01]  /*8ee0*/  F2FP.F16.F32.PACK_AB R113, R23, R18 ;  /* 0x000000121771723e */ /* 0x000fe200000000ff */
[C---:B------:R-:W-:Y:S01]  /*8ef0*/  FFMA R20, R41.reuse, R61, R20 ;  /* 0x0000003d29147223 */ /* 0x040fe20000000014 */
        /* <DEDUP_REMOVED lines=8> */
[C---:B------:R-:W-:Y:S01]  /*8f80*/  FFMA R22, R41.reuse, R63, R22 ;  /* 0x0000003f29167223 */ /* 0x040fe20000000016 */
[----:B------:R-:W-:Y:S02]  /*8f90*/  HADD2.F32 R68, -RZ, R73.H1_H1 ;  /* 0x30000049ff447230 */ /* 0x000fe40000004100 */
[C---:B------:R-:W-:Y:S01]  /*8fa0*/  FMUL R26, R38.reuse, R30 ;  /* 0x0000001e261a7220 */ /* 0x040fe20000400000 */
[C---:B------:R-:W-:Y:S01]  /*8fb0*/  FFMA R27, R41.reuse, R64, R27 ;  /* 0x00000040291b7223 */ /* 0x040fe2000000001b */
        /* <DEDUP_REMOVED lines=34> */
[----:B------:R-:W-:Y:S02]  /*91e0*/  UIADD3 UR9, UPT, UPT, UR49, 0xc0, URZ ;  /* 0x000000c031097890 */ /* 0x000fe4000fffe0ff */
[----:B------:R-:W-:Y:S01]  /*91f0*/  UIADD3 UR8, UPT, UPT, UR44, 0x6400, URZ ;  /* 0x000064002c087890 */ /* 0x000fe2000fffe0ff */
[----:B------:R-:W-:Y:S01]  /*9200*/  UMOV UR10, UR50 ;  /* 0x00000032000a7c82 */ /* 0x000fe20008000000 */
[----:B------:R-:W-:Y:S01]  /*9210*/  UMOV UR11, UR36 ;  /* 0x00000024000b7c82 */ /* 0x000fe20008000000 */
[----:B--2---:R-:W-:Y:S04]  /*9220*/  UIADD3 UR4, UP0, UPT, UR6, 0x680, URZ ;  /* 0x0000068006047890 */ /* 0x004fe8000ff1e0ff */
[----:B------:R-:W-:Y:S09]  /*9230*/  UIADD3.X UR5, UPT, UPT, URZ, UR7, URZ, UP0, !UPT ;  /* 0x00000007ff057290 */ /* 0x000ff200087fe4ff */
[----:B------:R2:W-:Y:S01]  /*9240*/  UTMASTG.3D [UR8], [UR4] ;  /* 0x00000008040073b5 */ /* 0x0005e20008010000 */
[----:B------:R0:W-:Y:S01]  /*9250*/  UTMACMDFLUSH ;  /* 0x00000000000079b7 */ /* 0x0001e20000000000 */
[----:B--2---:R-:W-:Y:S04]  /*9260*/  DEPBAR.LE SB0, 0x1 ;  /* 0x000080400000791a */ /* 0x004fe80000000000 */
.L_x_131:
[----:B------:R-:W-:Y:S05]  /*9270*/  BSYNC.RECONVERGENT B0 ;  /* 0x0000000000007941 */ /* 0x000fea0003800200 */
.L_x_130:
[----:B------:R-:W-:Y:S01]  /*9280*/  BAR.SYNC.DEFER_BLOCKING 0x1, 0x80 ;  /* 0x0042000000007b1d */ /* 0x000fe20000010000 */
[----:B------:R-:W-:Y:S01]  /*9290*/  UISETP.NE.AND UP0, UPT, UR47, -0x4, UPT ;  /* 0xfffffffc2f00788c */ /* 0x000fe2000bf05270 */
[----:B------:R-:W-:Y:S08]  /*92a0*/  IADD3 R0, PT, PT, R36, 0x1, RZ ;  /* 0x0000000124007810 */ /* 0x000ff00007ffe0ff */
[----:B------:R-:W-:Y:S05]  /*92b0*/  BRA.U !UP0, `(.L_x_132) ;  /* 0x0000000108247547 */ /* 0x000fea000b800000 */
[----:B------:R-:W-:Y:S01]  /*92c0*/  ISETP.NE.AND P0, PT, R95, RZ, PT ;  /* 0x000000ff5f00720c */ /* 0x000fe20003f05270 */
[----:B------:R-:W-:Y:S01]  /*92d0*/  IMAD.U32 R2, RZ, RZ, UR46 ;  /* 0x0000002eff027e24 */ /* 0x000fe2000f8e00ff */
[----:B------:R-:W-:Y:S04]  /*92e0*/  UIADD3 UR4, UPT, UPT, UR46, 0x1, URZ ;  /* 0x000000012e047890 */ /* 0x000fe8000fffe0ff */
[----:B------:R-:W-:Y:S04]  /*92f0*/  UISETP.NE.AND UP0, UPT, UR4, 0x4, UPT ;  /* 0x000000040400788c */ /* 0x000fe8000bf05270 */
[----:B------:R-:W-:Y:S03]  /*9300*/  USEL UR46, UR4, URZ, UP0 ;  /* 0x000000ff042e7287 */ /* 0x000fe60008000000 */
[----:B------:R-:W-:Y:S05]  /*9310*/  @P0 LEA R2, R2, UR44, 0x3 ;  /* 0x0000002c02020c11 */ /* 0x000fea000f8e18ff */
[----:B------:R-:W-:Y:S05]  /*9320*/  @P0 VIADD R2, R2, 0x60 ;  /* 0x0000006002020836 */ /* 0x000fea0000000000 */
[----:B------:R-:W-:Y:S04]  /*9330*/  @P0 PRMT R2, R101, 0x654, R2 ;  /* 0x0000065465020816 */ /* 0x000fe80000000002 */
[----:B------:R2:W-:Y:S03]  /*9340*/  @P0 SYNCS.ARRIVE.TRANS64.RED.A1T0 RZ, [R2+URZ], RZ ;  /* 0x000000ff02ff09a7 */ /* 0x0005e600081004ff */
.L_x_132:
[----:B------:R-:W-:Y:S01]  /*9350*/  R2UR UR5, R83 ;  /* 0x00000000530572ca */ /* 0x000fe200000e0000 */
[----:B------:R-:W-:Y:S01]  /*9360*/  UISETP.NE.AND UP0, UPT, UR61, URZ, UPT ;  /* 0x000000ff3d00728c */ /* 0x000fe2000bf05270 */
[----:B------:R-:W-:Y:S01]  /*9370*/  R2UR UR4, R84 ;  /* 0x00000000540472ca */ /* 0x000fe200000e0000 */
[----:B------:R-:W-:Y:S01]  /*9380*/  UIADD3 UR47, UPT, UPT, UR47, 0x4, URZ ;  /* 0x000000042f2f7890 */ /* 0x000fe2000fffe0ff */
[----:B------:R-:W-:Y:S01]  /*9390*/  ISETP.NE.AND P0, PT, R88, 0x2, PT ;  /* 0x000000025800780c */ /* 0x000fe20003f05270 */
[----:B------:R-:W-:Y:S01]  /*93a0*/  UMOV UR36, UR60 ;  /* 0x0000003c00247c82 */ /* 0x000fe20008000000 */
[----:B------:R-:W-:Y:S02]  /*93b0*/  ISETP.NE.AND P1, PT, R0, 0x4, PT ;  /* 0x000000040000780c */ /* 0x000fe40003f25270 */
[----:B--2---:R-:W-:Y:S02]  /*93c0*/  SEL R2, RZ, 0x1, P0 ;  /* 0x00000001ff027807 */ /* 0x004fe40000000000 */
[----:B------:R-:W-:Y:S02]  /*93d0*/  SEL R3, RZ, 0x1, P1 ;  /* 0x00000001ff037807 */ /* 0x000fe40000800000 */
[----:B------:R-:W-:Y:S01]  /*93e0*/  LOP3.LUT R89, R89, R2, RZ, 0x3c, !PT ;  /* 0x0000000259597212 */ /* 0x000fe200078e3cff */
[----:B------:R-:W-:Y:S01]  /*93f0*/  UIADD3 UR20, UPT, UPT, UR37, UR5, URZ ;  /* 0x0000000525147290 */ /* 0x000fe2000fffe0ff */
[----:B------:R-:W-:Y:S01]  /*9400*/  LOP3.LUT R90, R90, R3, RZ, 0x3c, !PT ;  /* 0x000000035a5a7212 */ /* 0x000fe200078e3cff */
[----:B------:R-:W-:Y:S01]  /*9410*/  UIADD3 UR16, UPT, UPT, UR38, UR4, URZ ;  /* 0x0000000426107290 */ /* 0x000fe2000fffe0ff */
[----:B------:R-:W-:Y:S02]  /*9420*/  SEL R88, R88, RZ, P0 ;  /* 0x000000ff58587207 */ /* 0x000fe40000000000 */
[----:B------:R-:W-:Y:S01]  /*9430*/  SEL R36, R0, RZ, P1 ;  /* 0x000000ff00247207 */ /* 0x000fe20000800000 */
[----:B------:R-:W-:Y:S08]  /*9440*/  BRA.U UP0, `(.L_x_133) ;  /* 0xffffffbd009c7547 */ /* 0x000ff0000b83ffff */
[----:B------:R-:W-:-:S13]  /*9450*/  R2UR UR4, R85 ;  /* 0x00000000550472ca */ /* 0x000fda00000e0000 */
[----:B------:R-:W-:-:S09]  /*9460*/  UISETP.NE.AND UP0, UPT, UR4, URZ, UPT ;  /* 0x000000ff0400728c */ /* 0x000fd2000bf05270 */
[----:B------:R-:W-:Y:S05]  /*9470*/  BRA.U !UP0, `(.L_x_134) ;  /* 0x0000000108487547 */ /* 0x000fea000b800000 */
[----:B------:R-:W2:Y:S02]  /*9480*/  LDCU.64 UR4, c[0x0][0x890] ;  /* 0x00011200ff0477ac */ /* 0x000ea40008000a00 */
[----:B--2---:R-:W-:-:S04]  /*9490*/  UISETP.NE.U32.AND UP0, UPT, UR4, URZ, UPT ;  /* 0x000000ff0400728c */ /* 0x004fc8000bf05070 */
[----:B------:R-:W-:-:S09]  /*94a0*/  UISETP.NE.AND.EX UP0, UPT, UR5, URZ, UPT, UP0 ;  /* 0x000000ff0500728c */ /* 0x000fd2000bf05300 */
[----:B------:R-:W-:Y:S05]  /*94b0*/  BRA.U UP0, `(.L_x_135) ;  /* 0x00000001000c7547 */ /* 0x000fea000b800000 */
[----:B------:R-:W-:-:S13]  /*94c0*/  FSETP.NEU.AND P0, PT, R41, RZ, PT ;  /* 0x000000ff2900720b */ /* 0x000fda0003f0d000 */
[----:B------:R-:W-:Y:S05]  /*94d0*/  @!P0 EXIT ;  /* 0x000000000000894d */ /* 0x000fea0003800000 */
[----:B------:R-:W-:Y:S05]  /*94e0*/  BRA `(.L_x_134) ;  /* 0x00000000002c7947 */ /* 0x000fea0003800000 */
.L_x_135:
[----:B------:R-:W-:Y:S01]  /*94f0*/  ISETP.NE.AND P0, PT, R87, RZ, PT ;  /* 0x000000ff5700720c */ /* 0x000fe20003f05270 */
[----:B------:R-:W-:-:S12]  /*9500*/  BSSY.RECONVERGENT B0, `(.L_x_134) ;  /* 0x0000009000007945 */ /* 0x000fd80003800200 */
[----:B------:R-:W-:Y:S05]  /*9510*/  @P0 BRA `(.L_x_136) ;  /* 0x0000000000140947 */ /* 0x000fea0003800000 */
[----:B------:R-:W2:Y:S02]  /*9520*/  LDCU.64 UR4, c[0x0][0x888] ;  /* 0x00011100ff0477ac */ /* 0x000ea40008000a00 */
[----:B--2---:R-:W-:-:S04]  /*9530*/  ISETP.NE.U32.AND P0, PT, RZ, UR4, PT ;  /* 0x00000004ff007c0c */ /* 0x004fc8000bf05070 */
[----:B------:R-:W-:-:S13]  /*9540*/  ISETP.NE.AND.EX P0, PT, RZ, UR5, PT, P0 ;  /* 0x00000005ff007c0c */ /* 0x000fda000bf05300 */
[----:B------:R-:W-:Y:S05]  /*9550*/  @!P0 EXIT ;  /* 0x000000000000894d */ /* 0x000fea0003800000 */
[----:B------:R-:W-:Y:S05]  /*9560*/  BRA `(.L_x_137) ;  /* 0x0000000000087947 */ /* 0x000fea0003800000 */
.L_x_136:
[----:B------:R-:W-:-:S13]  /*9570*/  FSETP.NEU.AND P0, PT, R41, RZ, PT ;  /* 0x000000ff2900720b */ /* 0x000fda0003f0d000 */
[----:B------:R-:W-:Y:S05]  /*9580*/  @!P0 EXIT ;  /* 0x000000000000894d */ /* 0x000fea0003800000 */
.L_x_137:
[----:B------:R-:W-:Y:S05]  /*9590*/  BSYNC.RECONVERGENT B0 ;  /* 0x0000000000007941 */ /* 0x000fea0003800200 */
.L_x_134:
[----:B------:R-:W2:Y:S01]  /*95a0*/  S2UR UR5, SR_CgaCtaId ;  /* 0x00000000000579c3 */ /* 0x000ea20000008800 */
[----:B------:R-:W-:Y:S01]  /*95b0*/  ULEA UR4, UR46, UR44, 0x3 ;  /* 0x0000002c2e047291 */ /* 0x000fe2000f8e18ff */
[----:B------:R-:W-:-:S04]  /*95c0*/  DEPBAR.LE SB0, 0x0 ;  /* 0x000080000000791a */ /* 0x000fc80000000000 */
[----:B------:R-:W-:-:S04]  /*95d0*/  UIADD3 UR4, UPT, UPT, UR4, 0x60, URZ ;  /* 0x0000006004047890 */ /* 0x000fc8000fffe0ff */
[----:B--2---:R-:W-:-:S09]  /*95e0*/  UPRMT UR4, UR5, 0x654, UR4 ;  /* 0x0000065405047896 */ /* 0x004fd20008000004 */
[----:B------:R-:W-:Y:S01]  /*95f0*/  SYNCS.ARRIVE.TRANS64.RED.A1T0 RZ, [UR4], RZ ;  /* 0x000000ffffff79a7 */ /* 0x000fe20008100404 */
[----:B------:R-:W-:Y:S05]  /*9600*/  EXIT ;  /* 0x000000000000794d */ /* 0x000fea0003800000 */
.L_x_24:
[----:B--2---:R2:W3:Y:S02]  /*9610*/  SYNCS.PHASECHK.TRANS64.TRYWAIT P0, [R0+URZ+0x100], R3 ;  /* 0x00010003000075a7 */ /* 0x0044e400080011ff */
[----:B---3--:R-:W-:Y:S05]  /*9620*/  @!P0 NANOSLEEP.SYNCS 0x989680 ;  /* 0x009896800000895d */ /* 0x008fea0003900000 */
[----:B------:R-:W3:Y:S02]  /*9630*/  @!P0 SYNCS.PHASECHK.TRANS64 P0, [R0+URZ+0x100], R3 ;  /* 0x00010003000085a7 */ /* 0x000ee400080010ff */
[----:B---3--:R-:W-:Y:S05]  /*9640*/  @!P0 BRA `(.L_x_24) ;  /* 0xfffffffc00f08947 */ /* 0x008fea000383ffff */
[----:B------:R-:W-:Y:S05]  /*9650*/  BRA `(.L_x_138) ;  /* 0xffffff8000a87947 */ /* 0x000fea000383ffff */
.L_x_27:
[----:B--2---:R-:W-:-:S07]  /*9660*/  MOV R0, UR33 ;  /* 0x0000002100007c02 */ /* 0x004fce0008000f00 */
.L_x_139:
[----:B--2---:R2:W3:Y:S02]  /*9670*/  SYNCS.PHASECHK.TRANS64.TRYWAIT P0, [R0+URZ+0x20], R3 ;  /* 0x00002003000075a7 */ /* 0x0044e400080011ff */
[----:B---3--:R-:W-:Y:S05]  /*9680*/  @!P0 NANOSLEEP.SYNCS 0x989680 ;  /* 0x009896800000895d */ /* 0x008fea0003900000 */
[----:B------:R-:W3:Y:S02]  /*9690*/  @!P0 SYNCS.PHASECHK.TRANS64 P0, [R0+URZ+0x20], R3 ;  /* 0x00002003000085a7 */ /* 0x000ee400080010ff */
[----:B---3--:R-:W-:Y:S05]  /*96a0*/  @!P0 BRA `(.L_x_139) ;  /* 0xfffffffc00f08947 */ /* 0x008fea000383ffff */
[----:B------:R-:W-:Y:S05]  /*96b0*/  BRA `(.L_x_26) ;  /* 0xffffff8000e87947 */ /* 0x000fea000383ffff */
.L_x_34:
[----:B-1----:R-:W-:-:S07]  /*96c0*/  MOV R0, UR17 ;  /* 0x0000001100007c02 */ /* 0x002fce0008000f00 */
.L_x_140:
[----:B-1----:R1:W2:Y:S02]  /*96d0*/  SYNCS.PHASECHK.TRANS64.TRYWAIT P0, [R0+URZ+0x20], R3 ;  /* 0x00002003000075a7 */ /* 0x0022a400080011ff */
[----:B--2---:R-:W-:Y:S05]  /*96e0*/  @!P0 NANOSLEEP.SYNCS 0x989680 ;  /* 0x009896800000895d */ /* 0x004fea0003900000 */
[----:B------:R-:W2:Y:S02]  /*96f0*/  @!P0 SYNCS.PHASECHK.TRANS64 P0, [R0+URZ+0x20], R3 ;  /* 0x00002003000085a7 */ /* 0x000ea400080010ff */
[----:B--2---:R-:W-:Y:S05]  /*9700*/  @!P0 BRA `(.L_x_140) ;  /* 0xfffffffc00f08947 */ /* 0x004fea000383ffff */
[----:B------:R-:W-:Y:S05]  /*9710*/  BRA `(.L_x_33) ;  /* 0xffffff8400a87947 */ /* 0x000fea000383ffff */
.L_x_39:
[----:B-1----:R1:W2:Y:S02]  /*9720*/  SYNCS.PHASECHK.TRANS64.TRYWAIT P0, [R3+URZ+0x90], R0 ;  /* 0x00009000030075a7 */ /* 0x0022a400080011ff */
[----:B--2---:R-:W-:Y:S05]  /*9730*/  @!P0 NANOSLEEP.SYNCS 0x989680 ;  /* 0x009896800000895d */ /* 0x004fea0003900000 */
[----:B------:R-:W2:Y:S02]  /*9740*/  @!P0 SYNCS.PHASECHK.TRANS64 P0, [R3+URZ+0x90], R0 ;  /* 0x00009000030085a7 */ /* 0x000ea400080010ff */
[----:B--2---:R-:W-:Y:S05]  /*9750*/  @!P0 BRA `(.L_x_39) ;  /* 0xfffffffc00f08947 */ /* 0x004fea000383ffff */
[----:B------:R-:W-:Y:S05]  /*9760*/  BRA `(.L_x_141) ;  /* 0xffffff8800487947 */ /* 0x000fea000383ffff */
.L_x_43:
[----:B-1----:R-:W-:-:S07]  /*9770*/  MOV R0, UR4 ;  /* 0x0000000400007c02 */ /* 0x002fce0008000f00 */
.L_x_142:
[----:B-1----:R1:W2:Y:S02]  /*9780*/  SYNCS.PHASECHK.TRANS64.TRYWAIT P0, [R0+URZ], R3 ;  /* 0x00000003000075a7 */ /* 0x0022a400080011ff */
[----:B--2---:R-:W-:Y:S05]  /*9790*/  @!P0 NANOSLEEP.SYNCS 0x989680 ;  /* 0x009896800000895d */ /* 0x004fea0003900000 */
[----:B------:R-:W2:Y:S02]  /*97a0*/  @!P0 SYNCS.PHASECHK.TRANS64 P0, [R0+URZ], R3 ;  /* 0x00000003000085a7 */ /* 0x000ea400080010ff */
[----:B--2---:R-:W-:Y:S05]  /*97b0*/  @!P0 BRA `(.L_x_142) ;  /* 0xfffffffc00f08947 */ /* 0x004fea000383ffff */
[----:B------:R-:W-:Y:S05]  /*97c0*/  BRA `(.L_x_143) ;  /* 0xffffff8c00f47947 */ /* 0x000fea000383ffff */
.L_x_44:
[----:B------:R-:W-:-:S07]  /*97d0*/  MOV R0, UR5 ;  /* 0x0000000500007c02 */ /* 0x000fce0008000f00 */
.L_x_144:
[----:B-1----:R1:W2:Y:S02]  /*97e0*/  SYNCS.PHASECHK.TRANS64.TRYWAIT P0, [R0+URZ], R3 ;  /* 0x00000003000075a7 */ /* 0x0022a400080011ff */
[----:B--2---:R-:W-:Y:S05]  /*97f0*/  @!P0 NANOSLEEP.SYNCS 0x989680 ;  /* 0x009896800000895d */ /* 0x004fea0003900000 */
[----:B------:R-:W2:Y:S02]  /*9800*/  @!P0 SYNCS.PHASECHK.TRANS64 P0, [R0+URZ], R3 ;  /* 0x00000003000085a7 */ /* 0x000ea400080010ff */
[----:B--2---:R-:W-:Y:S05]  /*9810*/  @!P0 BRA `(.L_x_144) ;  /* 0xfffffffc00f08947 */ /* 0x004fea000383ffff */
[----:B------:R-:W-:Y:S05]  /*9820*/  BRA `(.L_x_145) ;  /* 0xffffff9000007947 */ /* 0x000fea000383ffff */
.L_x_45:
[----:B------:R-:W-:-:S07]  /*9830*/  MOV R0, UR5 ;  /* 0x0000000500007c02 */ /* 0x000fce0008000f00 */
.L_x_146:
[----:B-1----:R1:W2:Y:S02]  /*9840*/  SYNCS.PHASECHK.TRANS64.TRYWAIT P0, [R0+URZ], R3 ;  /* 0x00000003000075a7 */ /* 0x0022a400080011ff */
[----:B--2---:R-:W-:Y:S05]  /*9850*/  @!P0 NANOSLEEP.SYNCS 0x989680 ;  /* 0x009896800000895d */ /* 0x004fea0003900000 */
[----:B------:R-:W2:Y:S02]  /*9860*/  @!P0 SYNCS.PHASECHK.TRANS64 P0, [R0+URZ], R3 ;  /* 0x00000003000085a7 */ /* 0x000ea400080010ff */
[----:B--2---:R-:W-:Y:S05]  /*9870*/  @!P0 BRA `(.L_x_146) ;  /* 0xfffffffc00f08947 */ /* 0x004fea000383ffff */
[----:B------:R-:W-:Y:S05]  /*9880*/  BRA `(.L_x_147) ;  /* 0xffffff90000c7947 */ /* 0x000fea000383ffff */
.L_x_48:
[----:B-1----:R1:W2:Y:S02]  /*9890*/  SYNCS.PHASECHK.TRANS64.TRYWAIT P0, [R2+URZ+0xf0], R5 ;  /* 0x0000f005020075a7 */ /* 0x0022a400080011ff */
[----:B--2---:R-:W-:Y:S05]  /*98a0*/  @!P0 NANOSLEEP.SYNCS 0x989680 ;  /* 0x009896800000895d */ /* 0x004fea0003900000 */
[----:B------:R-:W2:Y:S02]  /*98b0*/  @!P0 SYNCS.PHASECHK.TRANS64 P0, [R2+URZ+0xf0], R5 ;  /* 0x0000f005020085a7 */ /* 0x000ea400080010ff */
[----:B--2---:R-:W-:Y:S05]  /*98c0*/  @!P0 BRA `(.L_x_48) ;  /* 0xfffffffc00f08947 */ /* 0x004fea000383ffff */
[----:B------:R-:W-:Y:S05]  /*98d0*/  BRA `(.L_x_148) ;  /* 0xffffff9000707947 */ /* 0x000fea000383ffff */
.L_x_49:
[----:B------:R-:W-:-:S07]  /*98e0*/  MOV R2, UR4 ;  /* 0x0000000400027c02 */ /* 0x000fce0008000f00 */
.L_x_149:
[----:B-1----:R1:W2:Y:S02]  /*98f0*/  SYNCS.PHASECHK.TRANS64.TRYWAIT P0, [R2+URZ+0xa0], R5 ;  /* 0x0000a005020075a7 */ /* 0x0022a400080011ff */
[----:B--2---:R-:W-:Y:S05]  /*9900*/  @!P0 NANOSLEEP.SYNCS 0x989680 ;  /* 0x009896800000895d */ /* 0x004fea0003900000 */
[----:B------:R-:W2:Y:S02]  /*9910*/  @!P0 SYNCS.PHASECHK.TRANS64 P0, [R2+URZ+0xa0], R5 ;  /* 0x0000a005020085a7 */ /* 0x000ea400080010ff */
[----:B--2---:R-:W-:Y:S05]  /*9920*/  @!P0 BRA `(.L_x_149) ;  /* 0xfffffffc00f08947 */ /* 0x004fea000383ffff */
[----:B------:R-:W-:Y:S05]  /*9930*/  BRA `(.L_x_150) ;  /* 0xffffff9000807947 */ /* 0x000fea000383ffff */
.L_x_50:
[----:B-1----:R1:W2:Y:S02]  /*9940*/  SYNCS.PHASECHK.TRANS64.TRYWAIT P1, [R2+URZ+0x90], R5 ;  /* 0x00009005020075a7 */ /* 0x0022a400080211ff */
[----:B--2---:R-:W-:Y:S05]  /*9950*/  @!P1 NANOSLEEP.SYNCS 0x989680 ;  /* 0x009896800000995d */ /* 0x004fea0003900000 */
[----:B------:R-:W2:Y:S02]  /*9960*/  @!P1 SYNCS.PHASECHK.TRANS64 P1, [R2+URZ+0x90], R5 ;  /* 0x00009005020095a7 */ /* 0x000ea400080210ff */
[----:B--2---:R-:W-:Y:S05]  /*9970*/  @!P1 BRA `(.L_x_50) ;  /* 0xfffffffc00f09947 */ /* 0x004fea000383ffff */
[----:B------:R-:W-:Y:S05]  /*9980*/  BRA `(.L_x_151) ;  /* 0xffffff9000b07947 */ /* 0x000fea000383ffff */
.L_x_53:
[----:B------:R-:W-:-:S07]  /*9990*/  MOV R0, UR4 ;  /* 0x0000000400007c02 */ /* 0x000fce0008000f00 */
.L_x_152:
[----:B-1----:R1:W2:Y:S02]  /*99a0*/  SYNCS.PHASECHK.TRANS64.TRYWAIT P0, [R0+URZ+0xa0], R3 ;  /* 0x0000a003000075a7 */ /* 0x0022a400080011ff */
[----:B--2---:R-:W-:Y:S05]  /*99b0*/  @!P0 NANOSLEEP.SYNCS 0x989680 ;  /* 0x009896800000895d */ /* 0x004fea0003900000 */
[----:B------:R-:W2:Y:S02]  /*99c0*/  @!P0 SYNCS.PHASECHK.TRANS64 P0, [R0+URZ+0xa0], R3 ;  /* 0x0000a003000085a7 */ /* 0x000ea400080010ff */
[----:B--2---:R-:W-:Y:S05]  /*99d0*/  @!P0 BRA `(.L_x_152) ;  /* 0xfffffffc00f08947 */ /* 0x004fea000383ffff */
[----:B------:R-:W-:Y:S05]  /*99e0*/  BRA `(.L_x_52) ;  /* 0xffffff9400047947 */ /* 0x000fea000383ffff */
.L_x_60:
[----:B-1----:R1:W2:Y:S02]  /*99f0*/  SYNCS.PHASECHK.TRANS64.TRYWAIT P1, [R0+URZ+0x90], R5 ;  /* 0x00009005000075a7 */ /* 0x0022a400080211ff */
[----:B--2---:R-:W-:Y:S05]  /*9a00*/  @!P1 NANOSLEEP.SYNCS 0x989680 ;  /* 0x009896800000995d */ /* 0x004fea0003900000 */
[----:B------:R-:W2:Y:S02]  /*9a10*/  @!P1 SYNCS.PHASECHK.TRANS64 P1, [R0+URZ+0x90], R5 ;  /* 0x00009005000095a7 */ /* 0x000ea400080210ff */
[----:B--2---:R-:W-:Y:S05]  /*9a20*/  @!P1 BRA `(.L_x_60) ;  /* 0xfffffffc00f09947 */ /* 0x004fea000383ffff */
[----:B------:R-:W-:Y:S05]  /*9a30*/  BRA `(.L_x_153) ;  /* 0xffffff98007c7947 */ /* 0x000fea000383ffff */
.L_x_61:
[----:B------:R-:W-:-:S07]  /*9a40*/  MOV R3, UR31 ;  /* 0x0000001f00037c02 */ /* 0x000fce0008000f00 */
.L_x_154:
[----:B-1----:R1:W2:Y:S02]  /*9a50*/  SYNCS.PHASECHK.TRANS64.TRYWAIT P0, [R3+URZ+0xd0], R0 ;  /* 0x0000d000030075a7 */ /* 0x0022a400080011ff */
[----:B--2---:R-:W-:Y:S05]  /*9a60*/  @!P0 NANOSLEEP.SYNCS 0x989680 ;  /* 0x009896800000895d */ /* 0x004fea0003900000 */
[----:B------:R-:W2:Y:S02]  /*9a70*/  @!P0 SYNCS.PHASECHK.TRANS64 P0, [R3+URZ+0xd0], R0 ;  /* 0x0000d000030085a7 */ /* 0x000ea400080010ff */
[----:B--2---:R-:W-:Y:S05]  /*9a80*/  @!P0 BRA `(.L_x_154) ;  /* 0xfffffffc00f08947 */ /* 0x004fea000383ffff */
[----:B------:R-:W-:Y:S05]  /*9a90*/  BRA `(.L_x_155) ;  /* 0xffffff9800cc7947 */ /* 0x000fea000383ffff */
.L_x_64:
[----:B------:R-:W-:Y:S07]  /*9aa0*/  MOV R0, UR5 ;  /* 0x0000000500007c02 */ /* 0x000fee0008000f00 */
.L_x_156:
[----:B-1----:R1:W2:Y:S02]  /*9ab0*/  SYNCS.PHASECHK.TRANS64.TRYWAIT P0, [R0+URZ], R3 ;  /* 0x00000003000075a7 */ /* 0x0022a400080011ff */
[----:B--2---:R-:W-:Y:S05]  /*9ac0*/  @!P0 NANOSLEEP.SYNCS 0x989680 ;  /* 0x009896800000895d */ /* 0x004fea0003900000 */
[----:B------:R-:W2:Y:S02]  /*9ad0*/  @!P0 SYNCS.PHASECHK.TRANS64 P0, [R0+URZ], R3 ;  /* 0x00000003000085a7 */ /* 0x000ea400080010ff */
[----:B--2---:R-:W-:Y:S05]  /*9ae0*/  @!P0 BRA `(.L_x_156) ;  /* 0xfffffffc00f08947 */ /* 0x004fea000383ffff */
[----:B------:R-:W-:Y:S05]  /*9af0*/  BRA `(.L_x_63) ;  /* 0xffffff9800e87947 */ /* 0x000fea000383ffff */
.L_x_67:
[----:B------:R-:W-:-:S07]  /*9b00*/  MOV R0, UR4 ;  /* 0x0000000400007c02 */ /* 0x000fce0008000f00 */
.L_x_157:
[----:B--2---:R2:W4:Y:S02]  /*9b10*/  SYNCS.PHASECHK.TRANS64.TRYWAIT P0, [R0+URZ], R3 ;  /* 0x00000003000075a7 */ /* 0x00452400080011ff */
[----:B----4-:R-:W-:Y:S05]  /*9b20*/  @!P0 NANOSLEEP.SYNCS 0x989680 ;  /* 0x009896800000895d */ /* 0x010fea0003900000 */
[----:B------:R-:W4:Y:S02]  /*9b30*/  @!P0 SYNCS.PHASECHK.TRANS64 P0, [R0+URZ], R3 ;  /* 0x00000003000085a7 */ /* 0x000f2400080010ff */
[----:B----4-:R-:W-:Y:S05]  /*9b40*/  @!P0 BRA `(.L_x_157) ;  /* 0xfffffffc00f08947 */ /* 0x010fea000383ffff */
[----:B------:R-:W-:Y:S05]  /*9b50*/  BRA `(.L_x_158) ;  /* 0xffffff9c00c47947 */ /* 0x000fea000383ffff */
.L_x_68:
[----:B------:R-:W-:-:S07]  /*9b60*/  MOV R0, UR5 ;  /* 0x0000000500007c02 */ /* 0x000fce0008000f00 */
.L_x_159:
[----:B-1----:R1:W2:Y:S02]  /*9b70*/  SYNCS.PHASECHK.TRANS64.TRYWAIT P0, [R0+URZ], R3 ;  /* 0x00000003000075a7 */ /* 0x0022a400080011ff */
[----:B--2---:R-:W-:Y:S05]  /*9b80*/  @!P0 NANOSLEEP.SYNCS 0x989680 ;  /* 0x009896800000895d */ /* 0x004fea0003900000 */
[----:B------:R-:W2:Y:S02]  /*9b90*/  @!P0 SYNCS.PHASECHK.TRANS64 P0, [R0+URZ], R3 ;  /* 0x00000003000085a7 */ /* 0x000ea400080010ff */
[----:B--2---:R-:W-:Y:S05]  /*9ba0*/  @!P0 BRA `(.L_x_159) ;  /* 0xfffffffc00f08947 */ /* 0x004fea000383ffff */
[----:B------:R-:W-:Y:S05]  /*9bb0*/  BRA `(.L_x_160) ;  /* 0xffffff9c00d07947 */ /* 0x000fea000383ffff */
.L_x_69:
[----:B------:R-:W-:-:S07]  /*9bc0*/  MOV R0, UR5 ;  /* 0x0000000500007c02 */ /* 0x000fce0008000f00 */
.L_x_161:
[----:B-1----:R1:W2:Y:S02]  /*9bd0*/  SYNCS.PHASECHK.TRANS64.TRYWAIT P0, [R0+URZ], R3 ;  /* 0x00000003000075a7 */ /* 0x0022a400080011ff */
[----:B--2---:R-:W-:Y:S05]  /*9be0*/  @!P0 NANOSLEEP.SYNCS 0x989680 ;  /* 0x009896800000895d */ /* 0x004fea0003900000 */
[----:B------:R-:W2:Y:S02]  /*9bf0*/  @!P0 SYNCS.PHASECHK.TRANS64 P0, [R0+URZ], R3 ;  /* 0x00000003000085a7 */ /* 0x000ea400080010ff */
[----:B--2---:R-:W-:Y:S05]  /*9c00*/  @!P0 BRA `(.L_x_161) ;  /* 0xfffffffc00f08947 */ /* 0x004fea000383ffff */
[----:B------:R-:W-:Y:S05]  /*9c10*/  BRA `(.L_x_162) ;  /* 0xffffff9c00dc7947 */ /* 0x000fea000383ffff */
.L_x_70:
[----:B------:R-:W-:-:S07]  /*9c20*/  MOV R0, UR4 ;  /* 0x0000000400007c02 */ /* 0x000fce0008000f00 */
.L_x_163:
[----:B-1----:R1:W2:Y:S02]  /*9c30*/  SYNCS.PHASECHK.TRANS64.TRYWAIT P0, [R0+URZ], R3 ;  /* 0x00000003000075a7 */ /* 0x0022a400080011ff */
[----:B--2---:R-:W-:Y:S05]  /*9c40*/  @!P0 NANOSLEEP.SYNCS 0x989680 ;  /* 0x009896800000895d */ /* 0x004fea0003900000 */
[----:B------:R-:W2:Y:S02]  /*9c50*/  @!P0 SYNCS.PHASECHK.TRANS64 P0, [R0+URZ], R3 ;  /* 0x00000003000085a7 */ /* 0x000ea400080010ff */
[----:B--2---:R-:W-:Y:S05]  /*9c60*/  @!P0 BRA `(.L_x_163) ;  /* 0xfffffffc00f08947 */ /* 0x004fea000383ffff */
[----:B------:R-:W-:Y:S05]  /*9c70*/  BRA `(.L_x_164) ;  /* 0xffffff9c00e87947 */ /* 0x000fea000383ffff */
.L_x_75:
[----:B--2---:R2:W3:Y:S02]  /*9c80*/  SYNCS.PHASECHK.TRANS64.TRYWAIT P0, [R12+URZ+0x90], R9 ;  /* 0x000090090c0075a7 */ /* 0x0044e400080011ff */
[----:B---3--:R-:W-:Y:S05]  /*9c90*/  @!P0 NANOSLEEP.SYNCS 0x989680 ;  /* 0x009896800000895d */ /* 0x008fea0003900000 */
[----:B------:R-:W3:Y:S02]  /*9ca0*/  @!P0 SYNCS.PHASECHK.TRANS64 P0, [R12+URZ+0x90], R9 ;  /* 0x000090090c0085a7 */ /* 0x000ee400080010ff */
[----:B---3--:R-:W-:Y:S05]  /*9cb0*/  @!P0 BRA `(.L_x_75) ;  /* 0xfffffffc00f08947 */ /* 0x008fea000383ffff */
[----:B------:R-:W-:Y:S05]  /*9cc0*/  BRA `(.L_x_165) ;  /* 0xffffffa400187947 */ /* 0x000fea000383ffff */
.L_x_78:
[----:B------:R-:W-:Y:S07]  /*9cd0*/  MOV R0, UR21 ;  /* 0x0000001500007c02 */ /* 0x000fee0008000f00 */
.L_x_166:
[----:B--2---:R2:W3:Y:S02]  /*9ce0*/  SYNCS.PHASECHK.TRANS64.TRYWAIT P2, [R0+URZ+0x88], R11 ;  /* 0x0000880b000075a7 */ /* 0x0044e400080411ff */
[----:B---3--:R-:W-:Y:S05]  /*9cf0*/  @!P2 NANOSLEEP.SYNCS 0x989680 ;  /* 0x009896800000a95d */ /* 0x008fea0003900000 */
[----:B------:R-:W3:Y:S02]  /*9d00*/  @!P2 SYNCS.PHASECHK.TRANS64 P2, [R0+URZ+0x88], R11 ;  /* 0x0000880b0000a5a7 */ /* 0x000ee400080410ff */
[----:B---3--:R-:W-:Y:S05]  /*9d10*/  @!P2 BRA `(.L_x_166) ;  /* 0xfffffffc00f0a947 */ /* 0x008fea000383ffff */
[----:B------:R-:W-:Y:S05]  /*9d20*/  BRA `(.L_x_77) ;  /* 0xffffffa800807947 */ /* 0x000fea000383ffff */
.L_x_81:
[----:B--2---:R-:W-:Y:S07]  /*9d30*/  MOV R0, UR21 ;  /* 0x0000001500007c02 */ /* 0x004fee0008000f00 */
.L_x_167:
[----:B--2---:R2:W3:Y:S02]  /*9d40*/  SYNCS.PHASECHK.TRANS64.TRYWAIT P0, [R0+URZ+0x60], R9 ;  /* 0x00006009000075a7 */ /* 0x0044e400080011ff */
[----:B---3--:R-:W-:Y:S05]  /*9d50*/  @!P0 NANOSLEEP.SYNCS 0x989680 ;  /* 0x009896800000895d */ /* 0x008fea0003900000 */
[----:B------:R-:W3:Y:S02]  /*9d60*/  @!P0 SYNCS.PHASECHK.TRANS64 P0, [R0+URZ+0x60], R9 ;  /* 0x00006009000085a7 */ /* 0x000ee400080010ff */
[----:B---3--:R-:W-:Y:S05]  /*9d70*/  @!P0 BRA `(.L_x_167) ;  /* 0xfffffffc00f08947 */ /* 0x008fea000383ffff */
[----:B------:R-:W-:Y:S05]  /*9d80*/  BRA `(.L_x_168) ;  /* 0xffffffa800dc7947 */ /* 0x000fea000383ffff */
.L_x_82:
[----:B------:R-:W-:Y:S07]  /*9d90*/  MOV R0, UR21 ;  /* 0x0000001500007c02 */ /* 0x000fee0008000f00 */
.L_x_169:
[----:B--2---:R2:W3:Y:S02]  /*9da0*/  SYNCS.PHASECHK.TRANS64.TRYWAIT P0, [R0+URZ+0x68], R9 ;  /* 0x00006809000075a7 */ /* 0x0044e400080011ff */
[----:B---3--:R-:W-:Y:S05]  /*9db0*/  @!P0 NANOSLEEP.SYNCS 0x989680 ;  /* 0x009896800000895d */ /* 0x008fea0003900000 */
[----:B------:R-:W3:Y:S02]  /*9dc0*/  @!P0 SYNCS.PHASECHK.TRANS64 P0, [R0+URZ+0x68], R9 ;  /* 0x00006809000085a7 */ /* 0x000ee400080010ff */
[----:B---3--:R-:W-:Y:S05]  /*9dd0*/  @!P0 BRA `(.L_x_169) ;  /* 0xfffffffc00f08947 */ /* 0x008fea000383ffff */
[----:B------:R-:W-:Y:S05]  /*9de0*/  BRA `(.L_x_170) ;  /* 0xffffffac00147947 */ /* 0x000fea000383ffff */
.L_x_83:
[----:B------:R-:W-:Y:S07]  /*9df0*/  MOV R0, UR21 ;  /* 0x0000001500007c02 */ /* 0x000fee0008000f00 */
.L_x_171:
[----:B--2---:R2:W3:Y:S02]  /*9e00*/  SYNCS.PHASECHK.TRANS64.TRYWAIT P0, [R0+URZ+0x70], R9 ;  /* 0x00007009000075a7 */ /* 0x0044e400080011ff */
[----:B---3--:R-:W-:Y:S05]  /*9e10*/  @!P0 NANOSLEEP.SYNCS 0x989680 ;  /* 0x009896800000895d */ /* 0x008fea0003900000 */
[----:B------:R-:W3:Y:S02]  /*9e20*/  @!P0 SYNCS.PHASECHK.TRANS64 P0, [R0+URZ+0x70], R9 ;  /* 0x00007009000085a7 */ /* 0x000ee400080010ff */
[----:B---3--:R-:W-:Y:S05]  /*9e30*/  @!P0 BRA `(.L_x_171) ;  /* 0xfffffffc00f08947 */ /* 0x008fea000383ffff */
[----:B------:R-:W-:Y:S05]  /*9e40*/  BRA `(.L_x_172) ;  /* 0xffffffac00587947 */ /* 0x000fea000383ffff */
.L_x_84:
[----:B------:R-:W-:Y:S07]  /*9e50*/  MOV R0, UR21 ;  /* 0x0000001500007c02 */ /* 0x000fee0008000f00 */
.L_x_173:
[----:B--2---:R2:W3:Y:S02]  /*9e60*/  SYNCS.PHASECHK.TRANS64.TRYWAIT P0, [R0+URZ+0x78], R9 ;  /* 0x00007809000075a7 */ /* 0x0044e400080011ff */
[----:B---3--:R-:W-:Y:S05]  /*9e70*/  @!P0 NANOSLEEP.SYNCS 0x989680 ;  /* 0x009896800000895d */ /* 0x008fea0003900000 */
[----:B------:R-:W3:Y:S02]  /*9e80*/  @!P0 SYNCS.PHASECHK.TRANS64 P0, [R0+URZ+0x78], R9 ;  /* 0x00007809000085a7 */ /* 0x000ee400080010ff */
[----:B---3--:R-:W-:Y:S05]  /*9e90*/  @!P0 BRA `(.L_x_173) ;  /* 0xfffffffc00f08947 */ /* 0x008fea000383ffff */
[----:B------:R-:W-:Y:S05]  /*9ea0*/  BRA `(.L_x_174) ;  /* 0xffffffac00987947 */ /* 0x000fea000383ffff */
.L_x_86:
[----:B------:R-:W-:-:S07]  /*9eb0*/  MOV R0, UR21 ;  /* 0x0000001500007c02 */ /* 0x000fce0008000f00 */
.L_x_175:
[----:B---3--:R3:W4:Y:S02]  /*9ec0*/  SYNCS.PHASECHK.TRANS64.TRYWAIT P0, [R0+URZ+0x60], R3 ;  /* 0x00006003000075a7 */ /* 0x00872400080011ff */
[----:B----4-:R-:W-:Y:S05]  /*9ed0*/  @!P0 NANOSLEEP.SYNCS 0x989680 ;  /* 0x009896800000895d */ /* 0x010fea0003900000 */
[----:B------:R-:W4:Y:S02]  /*9ee0*/  @!P0 SYNCS.PHASECHK.TRANS64 P0, [R0+URZ+0x60], R3 ;  /* 0x00006003000085a7 */ /* 0x000f2400080010ff */
[----:B----4-:R-:W-:Y:S05]  /*9ef0*/  @!P0 BRA `(.L_x_175) ;  /* 0xfffffffc00f08947 */ /* 0x010fea000383ffff */
[----:B------:R-:W-:Y:S05]  /*9f00*/  BRA `(.L_x_176) ;  /* 0xffffffb000107947 */ /* 0x000fea000383ffff */
.L_x_87:
[----:B---3--:R-:W-:-:S07]  /*9f10*/  MOV R0, UR21 ;  /* 0x0000001500007c02 */ /* 0x008fce0008000f00 */
.L_x_177:
[----:B---3--:R3:W4:Y:S02]  /*9f20*/  SYNCS.PHASECHK.TRANS64.TRYWAIT P0, [R0+URZ+0x68], R3 ;  /* 0x00006803000075a7 */ /* 0x00872400080011ff */
[----:B----4-:R-:W-:Y:S05]  /*9f30*/  @!P0 NANOSLEEP.SYNCS 0x989680 ;  /* 0x009896800000895d */ /* 0x010fea0003900000 */
[----:B------:R-:W4:Y:S02]  /*9f40*/  @!P0 SYNCS.PHASECHK.TRANS64 P0, [R0+URZ+0x68], R3 ;  /* 0x00006803000085a7 */ /* 0x000f2400080010ff */
[----:B----4-:R-:W-:Y:S05]  /*9f50*/  @!P0 BRA `(.L_x_177) ;  /* 0xfffffffc00f08947 */ /* 0x010fea000383ffff */
[----:B------:R-:W-:Y:S05]  /*9f60*/  BRA `(.L_x_178) ;  /* 0xffffffb000007947 */ /* 0x000fea000383ffff */
.L_x_88:
[----:B---3--:R-:W-:-:S07]  /*9f70*/  MOV R0, UR21 ;  /* 0x0000001500007c02 */ /* 0x008fce0008000f00 */
.L_x_179:
[----:B---3--:R3:W4:Y:S02]  /*9f80*/  SYNCS.PHASECHK.TRANS64.TRYWAIT P0, [R0+URZ+0x70], R3 ;  /* 0x00007003000075a7 */ /* 0x00872400080011ff */
[----:B----4-:R-:W-:Y:S05]  /*9f90*/  @!P0 NANOSLEEP.SYNCS 0x989680 ;  /* 0x009896800000895d */ /* 0x010fea0003900000 */
[----:B------:R-:W4:Y:S02]  /*9fa0*/  @!P0 SYNCS.PHASECHK.TRANS64 P0, [R0+URZ+0x70], R3 ;  /* 0x00007003000085a7 */ /* 0x000f2400080010ff */
[----:B----4-:R-:W-:Y:S05]  /*9fb0*/  @!P0 BRA `(.L_x_179) ;  /* 0xfffffffc00f08947 */ /* 0x010fea000383ffff */
[----:B------:R-:W-:Y:S05]  /*9fc0*/  BRA `(.L_x_180) ;  /* 0xffffffac00f07947 */ /* 0x000fea000383ffff */
.L_x_90:
[----:B-1----:R1:W2:Y:S02]  /*9fd0*/  SYNCS.PHASECHK.TRANS64.TRYWAIT P0, [R3+URZ+0x90], R0 ;  /* 0x00009000030075a7 */ /* 0x0022a400080011ff */
[----:B--2---:R-:W-:Y:S05]  /*9fe0*/  @!P0 NANOSLEEP.SYNCS 0x989680 ;  /* 0x009896800000895d */ /* 0x004fea0003900000 */
[----:B------:R-:W2:Y:S02]  /*9ff0*/  @!P0 SYNCS.PHASECHK.TRANS64 P0, [R3+URZ+0x90], R0 ;  /* 0x00009000030085a7 */ /* 0x000ea400080010ff */
[----:B--2---:R-:W-:Y:S05]  /*a000*/  @!P0 BRA `(.L_x_90) ;  /* 0xfffffffc00f08947 */ /* 0x004fea000383ffff */
[----:B------:R-:W-:Y:S05]  /*a010*/  BRA `(.L_x_181) ;  /* 0xffffffb000bc7947 */ /* 0x000fea000383ffff */
.L_x_101:
[----:B-1----:R-:W-:Y:S04]  /*a020*/  MOV R0, UR44 ;  /* 0x0000002c00007c02 */ /* 0x002fe80008000f00 */
[----:B------:R1:W2:Y:S03]  /*a030*/  SYNCS.PHASECHK.TRANS64.TRYWAIT P1, [R0+URZ+0x40], R5 ;  /* 0x00004005000075a7 */ /* 0x0002a600080211ff */
[----:B--2---:R-:W-:Y:S05]  /*a040*/  @!P1 NANOSLEEP.SYNCS 0x989680 ;  /* 0x009896800000995d */ /* 0x004fea0003900000 */
[----:B------:R-:W2:Y:S02]  /*a050*/  @!P1 SYNCS.PHASECHK.TRANS64 P1, [R0+URZ+0x40], R5 ;  /* 0x00004005000095a7 */ /* 0x000ea400080210ff */
[----:B--2---:R-:W-:Y:S05]  /*a060*/  @!P1 BRA `(.L_x_101) ;  /* 0xfffffffc00ec9947 */ /* 0x004fea000383ffff */
[----:B------:R-:W-:Y:S05]  /*a070*/  BRA `(.L_x_100) ;  /* 0xffffffc000507947 */ /* 0x000fea000383ffff */
.L_x_103:
[----:B-1----:R1:W4:Y:S02]  /*a080*/  SYNCS.PHASECHK.TRANS64.TRYWAIT P0, [R98+URZ+0xb0], R3 ;  /* 0x0000b003620075a7 */ /* 0x00232400080011ff */
[----:B----4-:R-:W-:Y:S05]  /*a090*/  @!P0 NANOSLEEP.SYNCS 0x989680 ;  /* 0x009896800000895d */ /* 0x010fea0003900000 */
[----:B------:R-:W4:Y:S02]  /*a0a0*/  @!P0 SYNCS.PHASECHK.TRANS64 P0, [R98+URZ+0xb0], R3 ;  /* 0x0000b003620085a7 */ /* 0x000f2400080010ff */
[----:B----4-:R-:W-:Y:S05]  /*a0b0*/  @!P0 BRA `(.L_x_103) ;  /* 0xfffffffc00f08947 */ /* 0x010fea000383ffff */
[----:B------:R-:W-:Y:S05]  /*a0c0*/  BRA `(.L_x_102) ;  /* 0xffffffc0007c7947 */ /* 0x000fea000383ffff */
.L_x_112:
[----:B--2---:R2:W3:Y:S02]  /*a0d0*/  SYNCS.PHASECHK.TRANS64.TRYWAIT P0, [R3+URZ+0x40], R0 ;  /* 0x00004000030075a7 */ /* 0x0044e400080011ff */
[----:B---3--:R-:W-:Y:S05]  /*a0e0*/  @!P0 NANOSLEEP.SYNCS 0x989680 ;  /* 0x009896800000895d */ /* 0x008fea0003900000 */
[----:B------:R-:W3:Y:S02]  /*a0f0*/  @!P0 SYNCS.PHASECHK.TRANS64 P0, [R3+URZ+0x40], R0 ;  /* 0x00004000030085a7 */ /* 0x000ee400080010ff */
[----:B---3--:R-:W-:Y:S05]  /*a100*/  @!P0 BRA `(.L_x_112) ;  /* 0xfffffffc00f08947 */ /* 0x008fea000383ffff */
[----:B------:R-:W-:Y:S05]  /*a110*/  BRA `(.L_x_111) ;  /* 0xffffffcc00607947 */ /* 0x000fea000383ffff */
.L_x_120:
[----:B-1----:R1:W3:Y:S02]  /*a120*/  SYNCS.PHASECHK.TRANS64.TRYWAIT P0, [R63+URZ+0x40], R4 ;  /* 0x000040043f0075a7 */ /* 0x0022e400080011ff */
[----:B---3--:R-:W-:Y:S05]  /*a130*/  @!P0 NANOSLEEP.SYNCS 0x989680 ;  /* 0x009896800000895d */ /* 0x008fea0003900000 */
[----:B------:R-:W3:Y:S02]  /*a140*/  @!P0 SYNCS.PHASECHK.TRANS64 P0, [R63+URZ+0x40], R4 ;  /* 0x000040043f0085a7 */ /* 0x000ee400080010ff */
[----:B---3--:R-:W-:Y:S05]  /*a150*/  @!P0 BRA `(.L_x_120) ;  /* 0xfffffffc00f08947 */ /* 0x008fea000383ffff */
[----:B------:R-:W-:Y:S05]  /*a160*/  BRA `(.L_x_119) ;  /* 0xffffffd800687947 */ /* 0x000fea000383ffff */
.L_x_128:
[----:B-1----:R1:W3:Y:S02]  /*a170*/  SYNCS.PHASECHK.TRANS64.TRYWAIT P0, [R108+URZ+0x40], R3 ;  /* 0x000040036c0075a7 */ /* 0x0022e400080011ff */
[----:B---3--:R-:W-:Y:S05]  /*a180*/  @!P0 NANOSLEEP.SYNCS 0x989680 ;  /* 0x009896800000895d */ /* 0x008fea0003900000 */
[----:B------:R-:W3:Y:S02]  /*a190*/  @!P0 SYNCS.PHASECHK.TRANS64 P0, [R108+URZ+0x40], R3 ;  /* 0x000040036c0085a7 */ /* 0x000ee400080010ff */
[----:B---3--:R-:W-:Y:S05]  /*a1a0*/  @!P0 BRA `(.L_x_128) ;  /* 0xfffffffc00f08947 */ /* 0x008fea000383ffff */
[----:B------:R-:W-:Y:S05]  /*a1b0*/  BRA `(.L_x_127) ;  /* 0xffffffe4006c7947 */ /* 0x000fea000383ffff */
        .weak           $__internal_0_$__cuda_sm10x_tcgen05_guardrail_trap_col_being_dealloced_not_returned_by_alloc
        .type           $__internal_0_$__cuda_sm10x_tcgen05_guardrail_trap_col_being_dealloced_not_returned_by_alloc,@function
        .size           $__internal_0_$__cuda_sm10x_tcgen05_guardrail_trap_col_being_dealloced_not_returned_by_alloc,($__internal_1_$__cuda_sm10x_tcgen05_guardrail_trap_phase_invalid_during_alloc - $__internal_0_$__cuda_sm10x_tcgen05_guardrail_trap_col_being_dealloced_not_returned_by_alloc)
$__internal_0_$__cuda_sm10x_tcgen05_guardrail_trap_col_being_dealloced_not_returned_by_alloc:
[----:B------:R-:W-:Y:S05]  /*a1c0*/  BPT.TRAP 0x1 ;  /* 0x000000040000795c */ /* 0x000fea0000300000 */
[----:B------:R-:W-:-:S04]  /*a1d0*/  HFMA2 R3, -RZ, RZ, 0, 0 ;  /* 0x00000000ff037431 */ /* 0x000fc800000001ff */
[----:B------:R-:W-:Y:S05]  /*a1e0*/  RET.REL.NODEC R2 `(_ZN7cutlass13device_kernelINS_4gemm6kernel13GemmUniversalIN4cute5tupleIJiiiiEEENS1_10collective13CollectiveMmaINS1_35MainloopSm100TmaUmmaWarpSpecializedILi4ELi2ELi4ENS5_IJNS4_1CILi1EEENSA_ILi2EEESB_EEEEENS5_IJNSA_ILi64EEENSA_ILi256EEESF_EEENS_6half_tENS5_IJlSB_lEEESI_SJ_NS4_8TiledMMAINS4_8MMA_AtomIJNS4_20SM100_MMA_F16BF16_SSISI_SI_fLi64ELi256ELNS4_4UMMA5MajorE0ELSO_0ELNSN_7ScaleInE0ELSP_0EEEEEENS4_6LayoutINS5_IJSB_SB_SB_EEENS5_IJNSA_ILi0EEESU_SU_EEEEENS5_IJNS4_10UnderscoreESX_SX_EEEEENS4_23SM90_TMA_LOAD_MULTICASTENS4_14ComposedLayoutINS4_7SwizzleILi3ELi4ELi3EEENS4_18smem_ptr_flag_bitsILi16EEENSS_INS5_IJNSA_ILi8EEESF_EEENS5_IJSF_SB_EEEEEEEvNS4_8identityENS4_13SM90_TMA_LOADES1A_vS1B_EENS_8epilogue10collective18CollectiveEpilogueINS1E_23Sm100TmaWarpSpecializedILi4ELi2ELi32ELb1ELb0EEEJSH_NS5_IJNSS_ISF_SB_EES1J_EEESI_SJ_SI_SJ_NS1E_6fusion15FusionCallbacksIS1I_NS1L_17LinearCombinationISI_fSI_fLNS_15FloatRoundStyleE2EEESH_S1K_JEEENS4_5SM1004TMEM4LOAD26SM100_TMEM_LOAD_16dp256b8xES1C_S1A_NS4_17SM75_U32x4_LDSM_NENS4_14SM90_TMA_STOREES1A_NS4_17SM90_U32x4_STSM_NENS4_39AutoVectorizingCopyWithAssumedAlignmentILi128EEEEEEvvEEEEvNT_6ParamsE) ;  /* 0xffffff5c02847950 */ /* 0x000fea0003c3ffff */
        .weak           $__internal_1_$__cuda_sm10x_tcgen05_guardrail_trap_phase_invalid_during_alloc
        .type           $__internal_1_$__cuda_sm10x_tcgen05_guardrail_trap_phase_invalid_during_alloc,@function
        .size           $__internal_1_$__cuda_sm10x_tcgen05_guardrail_trap_phase_invalid_during_alloc,($__internal_2_$__cuda_sm10x_tcgen05_guardrail_trap_unallocated_columns_being_dealloced - $__internal_1_$__cuda_sm10x_tcgen05_guardrail_trap_phase_invalid_during_alloc)
$__internal_1_$__cuda_sm10x_tcgen05_guardrail_trap_phase_invalid_during_alloc:
[----:B------:R-:W-:Y:S05]  /*a1f0*/  BPT.TRAP 0x1 ;  /* 0x000000040000795c */ /* 0x000fea0000300000 */
[----:B------:R-:W-:-:S04]  /*a200*/  MOV R5, 0x0 ;  /* 0x0000000000057802 */ /* 0x000fc80000000f00 */
[----:B------:R-:W-:Y:S05]  /*a210*/  RET.REL.NODEC R4 `(_ZN7cutlass13device_kernelINS_4gemm6kernel13GemmUniversalIN4cute5tupleIJiiiiEEENS1_10collective13CollectiveMmaINS1_35MainloopSm100TmaUmmaWarpSpecializedILi4ELi2ELi4ENS5_IJNS4_1CILi1EEENSA_ILi2EEESB_EEEEENS5_IJNSA_ILi64EEENSA_ILi256EEESF_EEENS_6half_tENS5_IJlSB_lEEESI_SJ_NS4_8TiledMMAINS4_8MMA_AtomIJNS4_20SM100_MMA_F16BF16_SSISI_SI_fLi64ELi256ELNS4_4UMMA5MajorE0ELSO_0ELNSN_7ScaleInE0ELSP_0EEEEEENS4_6LayoutINS5_IJSB_SB_SB_EEENS5_IJNSA_ILi0EEESU_SU_EEEEENS5_IJNS4_10UnderscoreESX_SX_EEEEENS4_23SM90_TMA_LOAD_MULTICASTENS4_14ComposedLayoutINS4_7SwizzleILi3ELi4ELi3EEENS4_18smem_ptr_flag_bitsILi16EEENSS_INS5_IJNSA_ILi8EEESF_EEENS5_IJSF_SB_EEEEEEEvNS4_8identityENS4_13SM90_TMA_LOADES1A_vS1B_EENS_8epilogue10collective18CollectiveEpilogueINS1E_23Sm100TmaWarpSpecializedILi4ELi2ELi32ELb1ELb0EEEJSH_NS5_IJNSS_ISF_SB_EES1J_EEESI_SJ_SI_SJ_NS1E_6fusion15FusionCallbacksIS1I_NS1L_17LinearCombinationISI_fSI_fLNS_15FloatRoundStyleE2EEESH_S1K_JEEENS4_5SM1004TMEM4LOAD26SM100_TMEM_LOAD_16dp256b8xES1C_S1A_NS4_17SM75_U32x4_LDSM_NENS4_14SM90_TMA_STOREES1A_NS4_17SM90_U32x4_STSM_NENS4_39AutoVectorizingCopyWithAssumedAlignmentILi128EEEEEEvvEEEEvNT_6ParamsE) ;  /* 0xffffff5c04787950 */ /* 0x000fea0003c3ffff */
        .weak           $__internal_2_$__cuda_sm10x_tcgen05_guardrail_trap_unallocated_columns_being_dealloced
        .type           $__internal_2_$__cuda_sm10x_tcgen05_guardrail_trap_unallocated_columns_being_dealloced,@function
        .size           $__internal_2_$__cuda_sm10x_tcgen05_guardrail_trap_unallocated_columns_being_dealloced,(.L_x_183 - $__internal_2_$__cuda_sm10x_tcgen05_guardrail_trap_unallocated_columns_being_dealloced)
$__internal_2_$__cuda_sm10x_tcgen05_guardrail_trap_unallocated_columns_being_dealloced:
[----:B------:R-:W-:Y:S05]  /*a220*/  BPT.TRAP 0x1 ;  /* 0x000000040000795c */ /* 0x000fea0000300000 */
[----:B------:R-:W-:-:S04]  /*a230*/  HFMA2 R3, -RZ, RZ, 0, 0 ;  /* 0x00000000ff037431 */ /* 0x000fc800000001ff */
[----:B------:R-:W-:Y:S05]  /*a240*/  RET.REL.NODEC R2 `(_ZN7cutlass13device_kernelINS_4gemm6kernel13GemmUniversalIN4cute5tupleIJiiiiEEENS1_10collective13CollectiveMmaINS1_35MainloopSm100TmaUmmaWarpSpecializedILi4ELi2ELi4ENS5_IJNS4_1CILi1EEENSA_ILi2EEESB_EEEEENS5_IJNSA_ILi64EEENSA_ILi256EEESF_EEENS_6half_tENS5_IJlSB_lEEESI_SJ_NS4_8TiledMMAINS4_8MMA_AtomIJNS4_20SM100_MMA_F16BF16_SSISI_SI_fLi64ELi256ELNS4_4UMMA5MajorE0ELSO_0ELNSN_7ScaleInE0ELSP_0EEEEEENS4_6LayoutINS5_IJSB_SB_SB_EEENS5_IJNSA_ILi0EEESU_SU_EEEEENS5_IJNS4_10UnderscoreESX_SX_EEEEENS4_23SM90_TMA_LOAD_MULTICASTENS4_14ComposedLayoutINS4_7SwizzleILi3ELi4ELi3EEENS4_18smem_ptr_flag_bitsILi16EEENSS_INS5_IJNSA_ILi8EEESF_EEENS5_IJSF_SB_EEEEEEEvNS4_8identityENS4_13SM90_TMA_LOADES1A_vS1B_EENS_8epilogue10collective18CollectiveEpilogueINS1E_23Sm100TmaWarpSpecializedILi4ELi2ELi32ELb1ELb0EEEJSH_NS5_IJNSS_ISF_SB_EES1J_EEESI_SJ_SI_SJ_NS1E_6fusion15FusionCallbacksIS1I_NS1L_17LinearCombinationISI_fSI_fLNS_15FloatRoundStyleE2EEESH_S1K_JEEENS4_5SM1004TMEM4LOAD26SM100_TMEM_LOAD_16dp256b8xES1C_S1A_NS4_17SM75_U32x4_LDSM_NENS4_14SM90_TMA_STOREES1A_NS4_17SM90_U32x4_STSM_NENS4_39AutoVectorizingCopyWithAssumedAlignmentILi128EEEEEEvvEEEEvNT_6ParamsE) ;  /* 0xffffff5c026c7950 */ /* 0x000fea0003c3ffff */
.L_x_182:
[----:B------:R-:W-:-:S00]  /*a250*/  BRA `(.L_x_182) ;  /* 0xfffffffc00fc7947 */ /* 0x000fc0000383ffff */
[----:B------:R-:W-:-:S00]  /*a260*/  NOP ;  /* 0x0000000000007918 */ /* 0x000fc00000000000 */
        /* <DEDUP_REMOVED lines=9> */
.L_x_183:


//--------------------- .nv.global.init           --------------------------
	.section	.nv.global.init,"aw",@progbits
.nv.global.init:
	.type		$str$27,@object
	.size		$str$27,($str$28 - $str$27)
$str$27:
        /*0000*/ 	.byte	0x28, 0x61, 0x64, 0x64, 0x72, 0x65, 0x73, 0x73, 0x20, 0x26, 0x20, 0x6d, 0x61, 0x73, 0x6b, 0x29
        /*0010*/ 	.byte	0x20, 0x3d, 0x3d, 0x20, 0x30, 0x00
	.type		$str$28,@object
	.size		$str$28,($str$26 - $str$28)
$str$28:
        /*0016*/ 	.byte	0x2f, 0x74, 0x6d, 0x70, 0x2f, 0x63, 0x75, 0x74, 0x6c, 0x61, 0x73, 0x73, 0x5f, 0x73, 0x77, 0x65
        /*0026*/ 	.byte	0x65, 0x70, 0x5f, 0x73, 0x72, 0x63, 0x2f, 0x69, 0x6e, 0x63, 0x6c, 0x75, 0x64, 0x65, 0x2f, 0x63
        /*0036*/ 	.byte	0x75, 0x74, 0x65, 0x2f, 0x70, 0x6f, 0x69, 0x6e, 0x74, 0x65, 0x72, 0x5f, 0x66, 0x6c, 0x61, 0x67
        /*0046*/ 	.byte	0x67, 0x65, 0x64, 0x2e, 0x68, 0x70, 0x70, 0x00
	.type		$str$26,@object
	.size		$str$26,($str$25 - $str$26)
$str$26:
        /*004e*/ 	.byte	0x2f, 0x74, 0x6d, 0x70, 0x2f, 0x63, 0x75, 0x74, 0x6c, 0x61, 0x73, 0x73, 0x5f, 0x73, 0x77, 0x65
        /*005e*/ 	.byte	0x65, 0x70, 0x5f, 0x73, 0x72, 0x63, 0x2f, 0x69, 0x6e, 0x63, 0x6c, 0x75, 0x64, 0x65, 0x2f, 0x63
        /*006e*/ 	.byte	0x75, 0x74, 0x65, 0x2f, 0x61, 0x74, 0x6f, 0x6d, 0x2f, 0x63, 0x6f, 0x70, 0x79, 0x5f, 0x74, 0x72
        /*007e*/ 	.byte	0x61, 0x69, 0x74, 0x73, 0x5f, 0x73, 0x6d, 0x31, 0x30, 0x30, 0x2e, 0x68, 0x70, 0x70, 0x00
	.type		$str$25,@object
	.size		$str$25,(__unnamed_1 - $str$25)
$str$25:
        /*008d*/ 	.byte	0x28, 0x28, 0x75, 0x69, 0x6e, 0x74, 0x33, 0x32, 0x5f, 0x74, 0x28, 0x74, 0x68, 0x72, 0x65, 0x61
        /*009d*/ 	.byte	0x64, 0x49, 0x64, 0x78, 0x2e, 0x78, 0x29, 0x20, 0x2f, 0x20, 0x33, 0x32, 0x29, 0x20, 0x25, 0x20
        /*00ad*/ 	.byte	0x34, 0x29, 0x20, 0x3d, 0x3d, 0x20, 0x28, 0x28, 0x28, 0x74, 0x6d, 0x65, 0x6d, 0x5f, 0x61, 0x64
        /*00bd*/ 	.byte	0x64, 0x72, 0x20, 0x3e, 0x3e, 0x20, 0x31, 0x36, 0x29, 0x20, 0x2f, 0x20, 0x33, 0x32, 0x29, 0x20
        /*00cd*/ 	.byte	0x25, 0x20, 0x34, 0x29, 0x00
	.type		__unnamed_1,@object
	.size		__unnamed_1,(__unnamed_2 - __unnamed_1)
__unnamed_1:
        /*00d2*/ 	.byte	0x61, 0x75, 0x74, 0x6f, 0x20, 0x63, 0x75, 0x74, 0x65, 0x3a, 0x3a, 0x61, 0x73, 0x5f, 0x70, 0x6f
        /* <DEDUP_REMOVED lines=24> */
        /*0262*/ 	.byte	0x3e, 0x3e, 0x3e, 0x5d, 0x00
	.type		__unnamed_2,@object
	.size		__unnamed_2,(.L_2 - __unnamed_2)
__unnamed_2:
        /* <DEDUP_REMOVED lines=46> */
        /*0547*/ 	.byte	0x75, 0x74, 0x65, 0x3a, 0x3a, 0x43, 0x3c, 0x30, 0x3e, 0x3e, 0x3e, 0x3e, 0x5d, 0x00
.L_2:


//--------------------- .nv.shared._ZN7cutlass13device_kernelINS_4gemm6kernel13GemmUniversalIN4cute5tupleIJiiiiEEENS1_10collective13CollectiveMmaINS1_35MainloopSm100TmaUmmaWarpSpecializedILi4ELi2ELi4ENS5_IJNS4_1CILi1EEENSA_ILi2EEESB_EEEEENS5_IJNSA_ILi64EEENSA_ILi256EEESF_EEENS_6half_tENS5_IJlSB_lEEESI_SJ_NS4_8TiledMMAINS4_8MMA_AtomIJNS4_20SM100_MMA_F16BF16_SSISI_SI_fLi64ELi256ELNS4_4UMMA5MajorE0ELSO_0ELNSN_7ScaleInE0ELSP_0EEEEEENS4_6LayoutINS5_IJSB_SB_SB_EEENS5_IJNSA_ILi0EEESU_SU_EEEEENS5_IJNS4_10UnderscoreESX_SX_EEEEENS4_23SM90_TMA_LOAD_MULTICASTENS4_14ComposedLayoutINS4_7SwizzleILi3ELi4ELi3EEENS4_18smem_ptr_flag_bitsILi16EEENSS_INS5_IJNSA_ILi8EEESF_EEENS5_IJSF_SB_EEEEEEEvNS4_8identityENS4_13SM90_TMA_LOADES1A_vS1B_EENS_8epilogue10collective18CollectiveEpilogueINS1E_23Sm100TmaWarpSpecializedILi4ELi2ELi32ELb1ELb0EEEJSH_NS5_IJNSS_ISF_SB_EES1J_EEESI_SJ_SI_SJ_NS1E_6fusion15FusionCallbacksIS1I_NS1L_17LinearCombinationISI_fSI_fLNS_15FloatRoundStyleE2EEESH_S1K_JEEENS4_5SM1004TMEM4LOAD26SM100_TMEM_LOAD_16dp256b8xES1C_S1A_NS4_17SM75_U32x4_LDSM_NENS4_14SM90_TMA_STOREES1A_NS4_17SM90_U32x4_STSM_NENS4_39AutoVectorizingCopyWithAssumedAlignmentILi128EEEEEEvvEEEEvNT_6ParamsE --------------------------
	.section	.nv.shared._ZN7cutlass13device_kernelINS_4gemm6kernel13GemmUniversalIN4cute5tupleIJiiiiEEENS1_10collective13CollectiveMmaINS1_35MainloopSm100TmaUmmaWarpSpecializedILi4ELi2ELi4ENS5_IJNS4_1CILi1EEENSA_ILi2EEESB_EEEEENS5_IJNSA_ILi64EEENSA_ILi256EEESF_EEENS_6half_tENS5_IJlSB_lEEESI_SJ_NS4_8TiledMMAINS4_8MMA_AtomIJNS4_20SM100_MMA_F16BF16_SSISI_SI_fLi64ELi256ELNS4_4UMMA5MajorE0ELSO_0ELNSN_7ScaleInE0ELSP_0EEEEEENS4_6LayoutINS5_IJSB_SB_SB_EEENS5_IJNSA_ILi0EEESU_SU_EEEEENS5_IJNS4_10UnderscoreESX_SX_EEEEENS4_23SM90_TMA_LOAD_MULTICASTENS4_14ComposedLayoutINS4_7SwizzleILi3ELi4ELi3EEENS4_18smem_ptr_flag_bitsILi16EEENSS_INS5_IJNSA_ILi8EEESF_EEENS5_IJSF_SB_EEEEEEEvNS4_8identityENS4_13SM90_TMA_LOADES1A_vS1B_EENS_8epilogue10collective18CollectiveEpilogueINS1E_23Sm100TmaWarpSpecializedILi4ELi2ELi32ELb1ELb0EEEJSH_NS5_IJNSS_ISF_SB_EES1J_EEESI_SJ_SI_SJ_NS1E_6fusion15FusionCallbacksIS1I_NS1L_17LinearCombinationISI_fSI_fLNS_15FloatRoundStyleE2EEESH_S1K_JEEENS4_5SM1004TMEM4LOAD26SM100_TMEM_LOAD_16dp256b8xES1C_S1A_NS4_17SM75_U32x4_LDSM_NENS4_14SM90_TMA_STOREES1A_NS4_17SM90_U32x4_STSM_NENS4_39AutoVectorizingCopyWithAssumedAlignmentILi128EEEEEEvvEEEEvNT_6ParamsE,"aw",@nobits
	.sectionflags	@""
	.align	16
	.zero		1024


//--------------------- .nv.shared.reserved.0     --------------------------
	.section	.nv.shared.reserved.0,"aw",@nobits
	.weak		__nv_reservedSMEM_offset_0_alias
	.size		__nv_reservedSMEM_offset_0_alias, 0, 64
	.other		__nv_reservedSMEM_offset_0_alias,@"STO_CUDA_RESERVED_SHARED STV_DEFAULT"
__nv_reservedSMEM_offset_0_alias:
	.zero		0
.nv.shared.reserved.0:
	.zero		64
	.weak		__nv_reservedSMEM_tcgen05_partition
	.type		__nv_reservedSMEM_tcgen05_partition,@object
	.size		__nv_reservedSMEM_tcgen05_partition,(.L_0 - __nv_reservedSMEM_tcgen05_partition)
__nv_reservedSMEM_tcgen05_partition:
	.zero		32
.L_0:


//--------------------- .nv.global                --------------------------
	.section	.nv.global,"aw",@nobits
.nv.global:
	.type		_ZN40_INTERNAL_e921bd37_4_k_cu_bb981bb1_331734cute1_E,@object
	.size		_ZN40_INTERNAL_e921bd37_4_k_cu_bb981bb1_331734cute1_E,(_ZN40_INTERNAL_e921bd37_4_k_cu_bb981bb1_331734cuda3std3__45__cpo6cbeginE - _ZN40_INTERNAL_e921bd37_4_k_cu_bb981bb1_331734cute1_E)
_ZN40_INTERNAL_e921bd37_4_k_cu_bb981bb1_331734cute1_E:
	.zero		1
	.type		_ZN40_INTERNAL_e921bd37_4_k_cu_bb981bb1_331734cuda3std3__45__cpo6cbeginE,@object
	.size		_ZN40_INTERNAL_e921bd37_4_k_cu_bb981bb1_331734cuda3std3__45__cpo6cbeginE,(_ZN40_INTERNAL_e921bd37_4_k_cu_bb981bb1_331734cuda3std3__48in_placeE - _ZN40_INTERNAL_e921bd37_4_k_cu_bb981bb1_331734cuda3std3__45__cpo6cbeginE)
_ZN40_INTERNAL_e921bd37_4_k_cu_bb981bb1_331734cuda3std3__45__cpo6cbeginE:
	.zero		1
	.type		_ZN40_INTERNAL_e921bd37_4_k_cu_bb981bb1_331734cuda3std3__48in_placeE,@object
	.size		_ZN40_INTERNAL_e921bd37_4_k_cu_bb981bb1_331734cuda3std3__48in_placeE,(_ZN40_INTERNAL_e921bd37_4_k_cu_bb981bb1_331734cuda3std6ranges3__45__cpo9iter_moveE - _ZN40_INTERNAL_e921bd37_4_k_cu_bb981bb1_331734cuda3std3__48in_placeE)
_ZN40_INTERNAL_e921bd37_4_k_cu_bb981bb1_331734cuda3std3__48in_placeE:
	.zero		1
	.type		_ZN40_INTERNAL_e921bd37_4_k_cu_bb981bb1_331734cuda3std6ranges3__45__cpo9iter_moveE,@object
	.size		_ZN40_INTERNAL_e921bd37_4_k_cu_bb981bb1_331734cuda3std6ranges3__45__cpo9iter_moveE,(_ZN40_INTERNAL_e921bd37_4_k_cu_bb981bb1_331734cuda3std3__45__cpo5beginE - _ZN40_INTERNAL_e921bd37_4_k_cu_bb981bb1_331734cuda3std6ranges3__45__cpo9iter_moveE)
_ZN40_INTERNAL_e921bd37_4_k_cu_bb981bb1_331734cuda3std6ranges3__45__cpo9iter_moveE:
	.zero		1
	.type		_ZN40_INTERNAL_e921bd37_4_k_cu_bb981bb1_331734cuda3std3__45__cpo5beginE,@object
	.size		_ZN40_INTERNAL_e921bd37_4_k_cu_bb981bb1_331734cuda3std3__45__cpo5beginE,(_ZN40_INTERNAL_e921bd37_4_k_cu_bb981bb1_331734cuda3std3__442_GLOBAL__N__e921bd37_4_k_cu_bb981bb1_331736ignoreE - _ZN40_INTERNAL_e921bd37_4_k_cu_bb981bb1_331734cuda3std3__45__cpo5beginE)
_ZN40_INTERNAL_e921bd37_4_k_cu_bb981bb1_331734cuda3std3__45__cpo5beginE:
	.zero		1
	.type		_ZN40_INTERNAL_e921bd37_4_k_cu_bb981bb1_331734cuda3std3__442_GLOBAL__N__e921bd37_4_k_cu_bb981bb1_331736ignoreE,@object
	.size		_ZN40_INTERNAL_e921bd37_4_k_cu_bb981bb1_331734cuda3std3__442_GLOBAL__N__e921bd37_4_k_cu_bb981bb1_331736ignoreE,(_ZN40_INTERNAL_e921bd37_4_k_cu_bb981bb1_331734cute7productE - _ZN40_INTERNAL_e921bd37_4_k_cu_bb981bb1_331734cuda3std3__442_GLOBAL__N__e921bd37_4_k_cu_bb981bb1_331736ignoreE)
_ZN40_INTERNAL_e921bd37_4_k_cu_bb981bb1_331734cuda3std3__442_GLOBAL__N__e921bd37_4_k_cu_bb981bb1_331736ignoreE:
	.zero		1
	.type		_ZN40_INTERNAL_e921bd37_4_k_cu_bb981bb1_331734cute7productE,@object
	.size		_ZN40_INTERNAL_e921bd37_4_k_cu_bb981bb1_331734cute7productE,(_ZN40_INTERNAL_e921bd37_4_k_cu_bb981bb1_331734cuda3std3__45__cpo3endE - _ZN40_INTERNAL_e921bd37_4_k_cu_bb981bb1_331734cute7productE)
_ZN40_INTERNAL_e921bd37_4_k_cu_bb981bb1_331734cute7productE:
	.zero		1
	.type		_ZN40_INTERNAL_e921bd37_4_k_cu_bb981bb1_331734cuda3std3__45__cpo3endE,@object
	.size		_ZN40_INTERNAL_e921bd37_4_k_cu_bb981bb1_331734cuda3std3__45__cpo3endE,(_ZN40_INTERNAL_e921bd37_4_k_cu_bb981bb1_331734cuda3std3__419piecewise_constructE - _ZN40_INTERNAL_e921bd37_4_k_cu_bb981bb1_331734cuda3std3__45__cpo3endE)
_ZN40_INTERNAL_e921bd37_4_k_cu_bb981bb1_331734cuda3std3__45__cpo3endE:
	.zero		1
	.type		_ZN40_INTERNAL_e921bd37_4_k_cu_bb981bb1_331734cuda3std3__419piecewise_constructE,@object
	.size		_ZN40_INTERNAL_e921bd37_4_k_cu_bb981bb1_331734cuda3std3__419piecewise_constructE,(_ZN40_INTERNAL_e921bd37_4_k_cu_bb981bb1_331734cuda3std3__45__cpo4cendE - _ZN40_INTERNAL_e921bd37_4_k_cu_bb981bb1_331734cuda3std3__419piecewise_constructE)
_ZN40_INTERNAL_e921bd37_4_k_cu_bb981bb1_331734cuda3std3__419piecewise_constructE:
	.zero		1
	.type		_ZN40_INTERNAL_e921bd37_4_k_cu_bb981bb1_331734cuda3std3__45__cpo4cendE,@object
	.size		_ZN40_INTERNAL_e921bd37_4_k_cu_bb981bb1_331734cuda3std3__45__cpo4cendE,(_ZN40_INTERNAL_e921bd37_4_k_cu_bb981bb1_331734cuda3std6ranges3__45__cpo4swapE - _ZN40_INTERNAL_e921bd37_4_k_cu_bb981bb1_331734cuda3std3__45__cpo4cendE)
_ZN40_INTERNAL_e921bd37_4_k_cu_bb981bb1_331734cuda3std3__45__cpo4cendE:
	.zero		1
	.type		_ZN40_INTERNAL_e921bd37_4_k_cu_bb981bb1_331734cuda3std6ranges3__45__cpo4swapE,@object
	.size		_ZN40_INTERNAL_e921bd37_4_k_cu_bb981bb1_331734cuda3std6ranges3__45__cpo4swapE,(.L_10 - _ZN40_INTERNAL_e921bd37_4_k_cu_bb981bb1_331734cuda3std6ranges3__45__cpo4swapE)
_ZN40_INTERNAL_e921bd37_4_k_cu_bb981bb1_331734cuda3std6ranges3__45__cpo4swapE:
	.zero		1
.L_10:


//--------------------- .nv.constant0._ZN7cutlass13device_kernelINS_4gemm6kernel13GemmUniversalIN4cute5tupleIJiiiiEEENS1_10collective13CollectiveMmaINS1_35MainloopSm100TmaUmmaWarpSpecializedILi4ELi2ELi4ENS5_IJNS4_1CILi1EEENSA_ILi2EEESB_EEEEENS5_IJNSA_ILi64EEENSA_ILi256EEESF_EEENS_6half_tENS5_IJlSB_lEEESI_SJ_NS4_8TiledMMAINS4_8MMA_AtomIJNS4_20SM100_MMA_F16BF16_SSISI_SI_fLi64ELi256ELNS4_4UMMA5MajorE0ELSO_0ELNSN_7ScaleInE0ELSP_0EEEEEENS4_6LayoutINS5_IJSB_SB_SB_EEENS5_IJNSA_ILi0EEESU_SU_EEEEENS5_IJNS4_10UnderscoreESX_SX_EEEEENS4_23SM90_TMA_LOAD_MULTICASTENS4_14ComposedLayoutINS4_7SwizzleILi3ELi4ELi3EEENS4_18smem_ptr_flag_bitsILi16EEENSS_INS5_IJNSA_ILi8EEESF_EEENS5_IJSF_SB_EEEEEEEvNS4_8identityENS4_13SM90_TMA_LOADES1A_vS1B_EENS_8epilogue10collective18CollectiveEpilogueINS1E_23Sm100TmaWarpSpecializedILi4ELi2ELi32ELb1ELb0EEEJSH_NS5_IJNSS_ISF_SB_EES1J_EEESI_SJ_SI_SJ_NS1E_6fusion15FusionCallbacksIS1I_NS1L_17LinearCombinationISI_fSI_fLNS_15FloatRoundStyleE2EEESH_S1K_JEEENS4_5SM1004TMEM4LOAD26SM100_TMEM_LOAD_16dp256b8xES1C_S1A_NS4_17SM75_U32x4_LDSM_NENS4_14SM90_TMA_STOREES1A_NS4_17SM90_U32x4_STSM_NENS4_39AutoVectorizingCopyWithAssumedAlignmentILi128EEEEEEvvEEEEvNT_6ParamsE --------------------------
	.section	.nv.constant0._ZN7cutlass13device_kernelINS_4gemm6kernel13GemmUniversalIN4cute5tupleIJiiiiEEENS1_10collective13CollectiveMmaINS1_35MainloopSm100TmaUmmaWarpSpecializedILi4ELi2ELi4ENS5_IJNS4_1CILi1EEENSA_ILi2EEESB_EEEEENS5_IJNSA_ILi64EEENSA_ILi256EEESF_EEENS_6half_tENS5_IJlSB_lEEESI_SJ_NS4_8TiledMMAINS4_8MMA_AtomIJNS4_20SM100_MMA_F16BF16_SSISI_SI_fLi64ELi256ELNS4_4UMMA5MajorE0ELSO_0ELNSN_7ScaleInE0ELSP_0EEEEEENS4_6LayoutINS5_IJSB_SB_SB_EEENS5_IJNSA_ILi0EEESU_SU_EEEEENS5_IJNS4_10UnderscoreESX_SX_EEEEENS4_23SM90_TMA_LOAD_MULTICASTENS4_14ComposedLayoutINS4_7SwizzleILi3ELi4ELi3EEENS4_18smem_ptr_flag_bitsILi16EEENSS_INS5_IJNSA_ILi8EEESF_EEENS5_IJSF_SB_EEEEEEEvNS4_8identityENS4_13SM90_TMA_LOADES1A_vS1B_EENS_8epilogue10collective18CollectiveEpilogueINS1E_23Sm100TmaWarpSpecializedILi4ELi2ELi32ELb1ELb0EEEJSH_NS5_IJNSS_ISF_SB_EES1J_EEESI_SJ_SI_SJ_NS1E_6fusion15FusionCallbacksIS1I_NS1L_17LinearCombinationISI_fSI_fLNS_15FloatRoundStyleE2EEESH_S1K_JEEENS4_5SM1004TMEM4LOAD26SM100_TMEM_LOAD_16dp256b8xES1C_S1A_NS4_17SM75_U32x4_LDSM_NENS4_14SM90_TMA_STOREES1A_NS4_17SM90_U32x4_STSM_NENS4_39AutoVectorizingCopyWithAssumedAlignmentILi128EEEEEEvvEEEEvNT_6ParamsE,"a",@progbits
	.sectionflags	@""
	.align	4
.nv.constant0._ZN7cutlass13device_kernelINS_4gemm6kernel13GemmUniversalIN4cute5tupleIJiiiiEEENS1_10collective13CollectiveMmaINS1_35MainloopSm100TmaUmmaWarpSpecializedILi4ELi2ELi4ENS5_IJNS4_1CILi1EEENSA_ILi2EEESB_EEEEENS5_IJNSA_ILi64EEENSA_ILi256EEESF_EEENS_6half_tENS5_IJlSB_lEEESI_SJ_NS4_8TiledMMAINS4_8MMA_AtomIJNS4_20SM100_MMA_F16BF16_SSISI_SI_fLi64ELi256ELNS4_4UMMA5MajorE0ELSO_0ELNSN_7ScaleInE0ELSP_0EEEEEENS4_6LayoutINS5_IJSB_SB_SB_EEENS5_IJNSA_ILi0EEESU_SU_EEEEENS5_IJNS4_10UnderscoreESX_SX_EEEEENS4_23SM90_TMA_LOAD_MULTICASTENS4_14ComposedLayoutINS4_7SwizzleILi3ELi4ELi3EEENS4_18smem_ptr_flag_bitsILi16EEENSS_INS5_IJNSA_ILi8EEESF_EEENS5_IJSF_SB_EEEEEEEvNS4_8identityENS4_13SM90_TMA_LOADES1A_vS1B_EENS_8epilogue10collective18CollectiveEpilogueINS1E_23Sm100TmaWarpSpecializedILi4ELi2ELi32ELb1ELb0EEEJSH_NS5_IJNSS_ISF_SB_EES1J_EEESI_SJ_SI_SJ_NS1E_6fusion15FusionCallbacksIS1I_NS1L_17LinearCombinationISI_fSI_fLNS_15FloatRoundStyleE2EEESH_S1K_JEEENS4_5SM1004TMEM4LOAD26SM100_TMEM_LOAD_16dp256b8xES1C_S1A_NS4_17SM75_U32x4_LDSM_NENS4_14SM90_TMA_STOREES1A_NS4_17SM90_U32x4_STSM_NENS4_39AutoVectorizingCopyWithAssumedAlignmentILi128EEEEEEvvEEEEvNT_6ParamsE:
	.zero		2944


//--------------------- SYMBOLS --------------------------

	.type		.nv.reservedSmem.offset0,@object
	.size		.nv.reservedSmem.offset0,0x4
	.type		.nv.reservedSmem.cap,@object
	.size		.nv.reservedSmem.cap,0x4
	.type		__assertfail,@function
